// auto-generated by cutlass_sweep.gemm — config: {"arch": "sm_100", "cluster_m": 1, "cluster_n": 1, "dtype": "e5m2", "stages": 4, "tile_k": 64, "tile_m": 64, "tile_n": 256}
#include "cutlass/cutlass.h"
#include "cutlass/gemm/collective/collective_builder.hpp"
#include "cutlass/gemm/device/gemm_universal_adapter.h"
#include "cutlass/gemm/kernel/gemm_universal.hpp"
#include "cutlass/epilogue/collective/collective_builder.hpp"

using ElemA = cutlass::float_e5m2_t;
using ElemB = cutlass::float_e5m2_t;
using ElemCD = cutlass::float_e5m2_t;
using Acc  = float;
using TileShape    = cute::Shape<cute::_64, cute::_256, cute::_64>;
using ClusterShape = cute::Shape<cute::_1, cute::_1, cute::_1>;

using CollectiveEpilogue = typename cutlass::epilogue::collective::CollectiveBuilder<
    cutlass::arch::Sm100, cutlass::arch::OpClassTensorOp,
    TileShape, ClusterShape,
    cutlass::epilogue::collective::EpilogueTileAuto,
    Acc, Acc,
    ElemCD, cutlass::layout::RowMajor, 128 / cutlass::sizeof_bits<ElemCD>::value,
    ElemCD, cutlass::layout::RowMajor, 128 / cutlass::sizeof_bits<ElemCD>::value,
    cutlass::epilogue::collective::EpilogueScheduleAuto
  >::CollectiveOp;

using CollectiveMainloop = typename cutlass::gemm::collective::CollectiveBuilder<
    cutlass::arch::Sm100, cutlass::arch::OpClassTensorOp,
    ElemA, cutlass::layout::RowMajor, 128 / cutlass::sizeof_bits<ElemA>::value,
    ElemB, cutlass::layout::ColumnMajor, 128 / cutlass::sizeof_bits<ElemB>::value,
    Acc,
    TileShape, ClusterShape,
    cutlass::gemm::collective::StageCount<4>,
    cutlass::gemm::collective::KernelScheduleAuto
  >::CollectiveOp;

using GemmKernel = cutlass::gemm::kernel::GemmUniversal<
    cute::Shape<int,int,int,int>,
    CollectiveMainloop,
    CollectiveEpilogue
>;
using Gemm = cutlass::gemm::device::GemmUniversalAdapter<GemmKernel>;

// Force the device kernel symbol into the cubin without needing a host main.
auto* _anchor = &cutlass::device_kernel<GemmKernel>;


// ===== COMPILED SASS (sm_100a) =====

	.target	sm_100a

	.elftype	@"ET_EXEC"


//--------------------- .note.nv.tkinfo           --------------------------
	.section	.note.nv.tkinfo,"",@"SHT_NOTE"
	.sectionflags	@"SHF_NOTE_NV_TKINFO"
	.tkinfo
        /*0018*/ 	.word	0x00000002
        /*0030*/ 	.string	""
        /*0030*/ 	.string	"ptxas"
        /*0030*/ 	.string	"Cuda compilation tools, release 13.0, V13.0.88"
        /*0030*/ 	.string	"Build cuda_13.0.r13.0/compiler.36424714_0"
        /*0030*/ 	.string	"-arch sm_100a -m 64 "



//--------------------- .note.nv.cuinfo           --------------------------
	.section	.note.nv.cuinfo,"",@"SHT_NOTE"
	.sectionflags	@"SHF_NOTE_NV_CUINFO"
        /*0018*/ 	.short	0x0002
        /*001a*/ 	.short	0x0064
        /*001c*/ 	.short	0x0082
	.zero		2


//--------------------- .nv.info                  --------------------------
	.section	.nv.info,"",@"SHT_CUDA_INFO"
	.align	4


	//----- nvinfo : EIATTR_REGCOUNT
	.align		4
        /*0000*/ 	.byte	0x04, 0x2f
        /*0002*/ 	.short	(.L_20 - .L_19)
	.align		4
.L_19:
        /*0004*/ 	.word	index@(_ZN7cutlass13device_kernelINS_4gemm6kernel13GemmUniversalIN4cute5tupleIJiiiiEEENS1_10collective13CollectiveMmaINS1_35MainloopSm100TmaUmmaWarpSpecializedILi4ELi2ELi4ENS5_IJNS4_1CILi1EEESB_SB_EEEEENS5_IJNSA_ILi64EEENSA_ILi256EEESE_EEENS_12float_e5m2_tENS5_IJlSB_lEEESH_SI_NS4_8TiledMMAINS4_8MMA_AtomIJNS4_10MMA_TraitsINS4_19SM100_MMA_F8F6F4_SSEJSH_SH_fSE_SF_NS4_17integral_constantINS4_4UMMA5MajorELSP_0EEESQ_NSN_INSO_7ScaleInELSR_0EEESS_EEEEEENS4_6LayoutISC_NS5_IJNSA_ILi0EEESW_SW_EEEEENS5_IJNS4_10UnderscoreESZ_SZ_EEEEENS4_13SM90_TMA_LOADENS4_14ComposedLayoutINS4_7SwizzleILi2ELi4ELi3EEENS4_18smem_ptr_flag_bitsILi8EEENSV_INS5_IJNSA_ILi8EEESE_EEENS5_IJSE_SB_EEEEEEEvNS4_8identityES12_S1C_vS1D_EENS_8epilogue10collective18CollectiveEpilogueINS1F_23Sm100TmaWarpSpecializedILi4ELi2ELi32ELb0ELb0EEEJSG_NS5_IJNSV_ISE_SB_EES1K_EEESH_SI_SH_SI_NS1F_6fusion15FusionCallbacksIS1J_NS1M_17LinearCombinationISH_fSH_fLNS_15FloatRoundStyleE2EEESG_S1L_JEEENS4_5SM1004TMEM4LOAD26SM100_TMEM_LOAD_16dp32b32xES12_S1C_NS4_39AutoVectorizingCopyWithAssumedAlignmentILi128EEENS4_14SM90_TMA_STOREES1C_S1X_S1X_EEEvvEEEEvNT_6ParamsE)
        /*0008*/ 	.word	0x00000079


	//----- nvinfo : EIATTR_FRAME_SIZE
	.align		4
.L_20:
        /*000c*/ 	.byte	0x04, 0x11
        /*000e*/ 	.short	(.L_22 - .L_21)
	.align		4
.L_21:
        /*0010*/ 	.word	index@($__internal_2_$__cuda_sm10x_tcgen05_guardrail_trap_unallocated_columns_being_dealloced)
        /*0014*/ 	.word	0x00000000


	//----- nvinfo : EIATTR_FRAME_SIZE
	.align		4
.L_22:
        /*0018*/ 	.byte	0x04, 0x11
        /*001a*/ 	.short	(.L_24 - .L_23)
	.align		4
.L_23:
        /*001c*/ 	.word	index@($__internal_1_$__cuda_sm10x_tcgen05_guardrail_trap_phase_invalid_during_alloc)
        /*0020*/ 	.word	0x00000000


	//----- nvinfo : EIATTR_FRAME_SIZE
	.align		4
.L_24:
        /*0024*/ 	.byte	0x04, 0x11
        /*0026*/ 	.short	(.L_26 - .L_25)
	.align		4
.L_25:
        /*0028*/ 	.word	index@($__internal_0_$__cuda_sm10x_tcgen05_guardrail_trap_col_being_dealloced_not_returned_by_alloc)
        /*002c*/ 	.word	0x00000000


	//----- nvinfo : EIATTR_FRAME_SIZE
	.align		4
.L_26:
        /*0030*/ 	.byte	0x04, 0x11
        /*0032*/ 	.short	(.L_28 - .L_27)
	.align		4
.L_27:
        /*0034*/ 	.word	index@(_ZN7cutlass13device_kernelINS_4gemm6kernel13GemmUniversalIN4cute5tupleIJiiiiEEENS1_10collective13CollectiveMmaINS1_35MainloopSm100TmaUmmaWarpSpecializedILi4ELi2ELi4ENS5_IJNS4_1CILi1EEESB_SB_EEEEENS5_IJNSA_ILi64EEENSA_ILi256EEESE_EEENS_12float_e5m2_tENS5_IJlSB_lEEESH_SI_NS4_8TiledMMAINS4_8MMA_AtomIJNS4_10MMA_TraitsINS4_19SM100_MMA_F8F6F4_SSEJSH_SH_fSE_SF_NS4_17integral_constantINS4_4UMMA5MajorELSP_0EEESQ_NSN_INSO_7ScaleInELSR_0EEESS_EEEEEENS4_6LayoutISC_NS5_IJNSA_ILi0EEESW_SW_EEEEENS5_IJNS4_10UnderscoreESZ_SZ_EEEEENS4_13SM90_TMA_LOADENS4_14ComposedLayoutINS4_7SwizzleILi2ELi4ELi3EEENS4_18smem_ptr_flag_bitsILi8EEENSV_INS5_IJNSA_ILi8EEESE_EEENS5_IJSE_SB_EEEEEEEvNS4_8identityES12_S1C_vS1D_EENS_8epilogue10collective18CollectiveEpilogueINS1F_23Sm100TmaWarpSpecializedILi4ELi2ELi32ELb0ELb0EEEJSG_NS5_IJNSV_ISE_SB_EES1K_EEESH_SI_SH_SI_NS1F_6fusion15FusionCallbacksIS1J_NS1M_17LinearCombinationISH_fSH_fLNS_15FloatRoundStyleE2EEESG_S1L_JEEENS4_5SM1004TMEM4LOAD26SM100_TMEM_LOAD_16dp32b32xES12_S1C_NS4_39AutoVectorizingCopyWithAssumedAlignmentILi128EEENS4_14SM90_TMA_STOREES1C_S1X_S1X_EEEvvEEEEvNT_6ParamsE)
        /*0038*/ 	.word	0x00000000


	//----- nvinfo : EIATTR_MIN_STACK_SIZE
	.align		4
.L_28:
        /*003c*/ 	.byte	0x04, 0x12
        /*003e*/ 	.short	(.L_30 - .L_29)
	.align		4
.L_29:
        /*0040*/ 	.word	index@(_ZN7cutlass13device_kernelINS_4gemm6kernel13GemmUniversalIN4cute5tupleIJiiiiEEENS1_10collective13CollectiveMmaINS1_35MainloopSm100TmaUmmaWarpSpecializedILi4ELi2ELi4ENS5_IJNS4_1CILi1EEESB_SB_EEEEENS5_IJNSA_ILi64EEENSA_ILi256EEESE_EEENS_12float_e5m2_tENS5_IJlSB_lEEESH_SI_NS4_8TiledMMAINS4_8MMA_AtomIJNS4_10MMA_TraitsINS4_19SM100_MMA_F8F6F4_SSEJSH_SH_fSE_SF_NS4_17integral_constantINS4_4UMMA5MajorELSP_0EEESQ_NSN_INSO_7ScaleInELSR_0EEESS_EEEEEENS4_6LayoutISC_NS5_IJNSA_ILi0EEESW_SW_EEEEENS5_IJNS4_10UnderscoreESZ_SZ_EEEEENS4_13SM90_TMA_LOADENS4_14ComposedLayoutINS4_7SwizzleILi2ELi4ELi3EEENS4_18smem_ptr_flag_bitsILi8EEENSV_INS5_IJNSA_ILi8EEESE_EEENS5_IJSE_SB_EEEEEEEvNS4_8identityES12_S1C_vS1D_EENS_8epilogue10collective18CollectiveEpilogueINS1F_23Sm100TmaWarpSpecializedILi4ELi2ELi32ELb0ELb0EEEJSG_NS5_IJNSV_ISE_SB_EES1K_EEESH_SI_SH_SI_NS1F_6fusion15FusionCallbacksIS1J_NS1M_17LinearCombinationISH_fSH_fLNS_15FloatRoundStyleE2EEESG_S1L_JEEENS4_5SM1004TMEM4LOAD26SM100_TMEM_LOAD_16dp32b32xES12_S1C_NS4_39AutoVectorizingCopyWithAssumedAlignmentILi128EEENS4_14SM90_TMA_STOREES1C_S1X_S1X_EEEvvEEEEvNT_6ParamsE)
        /*0044*/ 	.word	0x00000000
.L_30:


//--------------------- .nv.compat                --------------------------
	.section	.nv.compat,"",@"SHT_CUDA_COMPAT_INFO"
	.align	4
        /*0000*/ 	.byte	0x02, 0x09, 0x01, 0x00, 0x02, 0x02, 0x02, 0x00, 0x02, 0x05, 0x05, 0x00, 0x03, 0x07, 0x01, 0x01
        /*0010*/ 	.byte	0x02, 0x03, 0x01, 0x00, 0x02, 0x06, 0x01, 0x00, 0x04, 0x0b, 0x08, 0x00, 0x09, 0x00, 0x00, 0x00
        /*0020*/ 	.byte	0x00, 0x00, 0x00, 0x00


//--------------------- .nv.info._ZN7cutlass13device_kernelINS_4gemm6kernel13GemmUniversalIN4cute5tupleIJiiiiEEENS1_10collective13CollectiveMmaINS1_35MainloopSm100TmaUmmaWarpSpecializedILi4ELi2ELi4ENS5_IJNS4_1CILi1EEESB_SB_EEEEENS5_IJNSA_ILi64EEENSA_ILi256EEESE_EEENS_12float_e5m2_tENS5_IJlSB_lEEESH_SI_NS4_8TiledMMAINS4_8MMA_AtomIJNS4_10MMA_TraitsINS4_19SM100_MMA_F8F6F4_SSEJSH_SH_fSE_SF_NS4_17integral_constantINS4_4UMMA5MajorELSP_0EEESQ_NSN_INSO_7ScaleInELSR_0EEESS_EEEEEENS4_6LayoutISC_NS5_IJNSA_ILi0EEESW_SW_EEEEENS5_IJNS4_10UnderscoreESZ_SZ_EEEEENS4_13SM90_TMA_LOADENS4_14ComposedLayoutINS4_7SwizzleILi2ELi4ELi3EEENS4_18smem_ptr_flag_bitsILi8EEENSV_INS5_IJNSA_ILi8EEESE_EEENS5_IJSE_SB_EEEEEEEvNS4_8identityES12_S1C_vS1D_EENS_8epilogue10collective18CollectiveEpilogueINS1F_23Sm100TmaWarpSpecializedILi4ELi2ELi32ELb0ELb0EEEJSG_NS5_IJNSV_ISE_SB_EES1K_EEESH_SI_SH_SI_NS1F_6fusion15FusionCallbacksIS1J_NS1M_17LinearCombinationISH_fSH_fLNS_15FloatRoundStyleE2EEESG_S1L_JEEENS4_5SM1004TMEM4LOAD26SM100_TMEM_LOAD_16dp32b32xES12_S1C_NS4_39AutoVectorizingCopyWithAssumedAlignmentILi128EEENS4_14SM90_TMA_STOREES1C_S1X_S1X_EEEvvEEEEvNT_6ParamsE --------------------------
	.section	.nv.info._ZN7cutlass13device_kernelINS_4gemm6kernel13GemmUniversalIN4cute5tupleIJiiiiEEENS1_10collective13CollectiveMmaINS1_35MainloopSm100TmaUmmaWarpSpecializedILi4ELi2ELi4ENS5_IJNS4_1CILi1EEESB_SB_EEEEENS5_IJNSA_ILi64EEENSA_ILi256EEESE_EEENS_12float_e5m2_tENS5_IJlSB_lEEESH_SI_NS4_8TiledMMAINS4_8MMA_AtomIJNS4_10MMA_TraitsINS4_19SM100_MMA_F8F6F4_SSEJSH_SH_fSE_SF_NS4_17integral_constantINS4_4UMMA5MajorELSP_0EEESQ_NSN_INSO_7ScaleInELSR_0EEESS_EEEEEENS4_6LayoutISC_NS5_IJNSA_ILi0EEESW_SW_EEEEENS5_IJNS4_10UnderscoreESZ_SZ_EEEEENS4_13SM90_TMA_LOADENS4_14ComposedLayoutINS4_7SwizzleILi2ELi4ELi3EEENS4_18smem_ptr_flag_bitsILi8EEENSV_INS5_IJNSA_ILi8EEESE_EEENS5_IJSE_SB_EEEEEEEvNS4_8identityES12_S1C_vS1D_EENS_8epilogue10collective18CollectiveEpilogueINS1F_23Sm100TmaWarpSpecializedILi4ELi2ELi32ELb0ELb0EEEJSG_NS5_IJNSV_ISE_SB_EES1K_EEESH_SI_SH_SI_NS1F_6fusion15FusionCallbacksIS1J_NS1M_17LinearCombinationISH_fSH_fLNS_15FloatRoundStyleE2EEESG_S1L_JEEENS4_5SM1004TMEM4LOAD26SM100_TMEM_LOAD_16dp32b32xES12_S1C_NS4_39AutoVectorizingCopyWithAssumedAlignmentILi128EEENS4_14SM90_TMA_STOREES1C_S1X_S1X_EEEvvEEEEvNT_6ParamsE,"",@"SHT_CUDA_INFO"
	.sectionflags	@""
	.align	4


	//----- nvinfo : EIATTR_CUDA_API_VERSION
	.align		4
        /*0000*/ 	.byte	0x04, 0x37
        /*0002*/ 	.short	(.L_32 - .L_31)
.L_31:
        /*0004*/ 	.word	0x00000082


	//----- nvinfo : EIATTR_KPARAM_INFO
	.align		4
.L_32:
        /*0008*/ 	.byte	0x04, 0x17
        /*000a*/ 	.short	(.L_34 - .L_33)
.L_33:
        /*000c*/ 	.word	0x00000000
        /*0010*/ 	.short	0x0000
        /*0012*/ 	.short	0x0000
        /*0014*/ 	.byte	0x00, 0xf0, 0x01, 0x20


	//----- nvinfo : EIATTR_AT_ENTRY_FRAGMENTS
	.align		4
.L_34:
        /*0018*/ 	.byte	0x04, 0x4f
        /*001a*/ 	.short	(.L_36 - .L_35)


	//   ....[0]....
.L_35:
        /*001c*/ 	.word	0x00000006


	//----- nvinfo : EIATTR_RESERVED_SMEM_USED
	.align		4
.L_36:
        /*0020*/ 	.byte	0x01, 0x41
	.zero		2


	//----- nvinfo : EIATTR_SPARSE_MMA_MASK
	.align		4
        /*0024*/ 	.byte	0x03, 0x50
        /*0026*/ 	.short	0x0000


	//----- nvinfo : EIATTR_TCGEN05_1CTA_USED
	.align		4
        /*0028*/ 	.byte	0x01, 0x51
	.zero		2


	//----- nvinfo : EIATTR_MAXREG_COUNT
	.align		4
        /*002c*/ 	.byte	0x03, 0x1b
        /*002e*/ 	.short	0x00ff


	//----- nvinfo : EIATTR_NUM_BARRIERS
	.align		4
        /*0030*/ 	.byte	0x02, 0x4c
        /*0032*/ 	.byte	0x07
	.zero		1


	//----- nvinfo : EIATTR_EXTERNS
	.align		4
        /*0034*/ 	.byte	0x04, 0x0f
        /*0036*/ 	.short	(.L_38 - .L_37)


	//   ....[0]....
	.align		4
.L_37:
        /*0038*/ 	.word	index@(__assertfail)


	//----- nvinfo : EIATTR_MERCURY_ISA_VERSION
	.align		4
.L_38:
        /*003c*/ 	.byte	0x03, 0x5f
        /*003e*/ 	.short	0x0101


	//----- nvinfo : EIATTR_INT_WARP_WIDE_INSTR_OFFSETS
	.align		4
        /*0040*/ 	.byte	0x04, 0x31
        /*0042*/ 	.short	(.L_40 - .L_39)


	//   ....[0]....
.L_39:
        /*0044*/ 	.word	0x00001de0


	//   ....[1]....
        /*0048*/ 	.word	0x000037a0


	//   ....[2]....
        /*004c*/ 	.word	0x000037d0


	//   ....[3]....
        /*0050*/ 	.word	0x00003820


	//   ....[4]....
        /*0054*/ 	.word	0x00004140


	//   ....[5]....
        /*0058*/ 	.word	0x000041a0


	//   ....[6]....
        /*005c*/ 	.word	0x00004280


	//   ....[7]....
        /*0060*/ 	.word	0x000042f0


	//   ....[8]....
        /*0064*/ 	.word	0x00004400


	//   ....[9]....
        /*0068*/ 	.word	0x00004490


	//   ....[10]....
        /*006c*/ 	.word	0x00004660


	//   ....[11]....
        /*0070*/ 	.word	0x000047c0


	//----- nvinfo : EIATTR_COOP_GROUP_MASK_REGIDS
	.align		4
.L_40:
        /*0074*/ 	.byte	0x04, 0x29
        /*0076*/ 	.short	(.L_42 - .L_41)


	//   ....[0]....
.L_41:
        /*0078*/ 	.word	0xffffffff


	//   ....[1]....
        /*007c*/ 	.word	0xffffffff


	//   ....[2]....
        /*0080*/ 	.word	0xffffffff


	//   ....[3]....
        /*0084*/ 	.word	0xffffffff


	//   ....[4]....
        /*0088*/ 	.word	0xffffffff


	//   ....[5]....
        /*008c*/ 	.word	0xffffffff


	//   ....[6]....
        /*0090*/ 	.word	0xffffffff


	//   ....[7]....
        /*0094*/ 	.word	0xffffffff


	//   ....[8]....
        /*0098*/ 	.word	0xffffffff


	//   ....[9]....
        /*009c*/ 	.word	0xffffffff


	//   ....[10]....
        /*00a0*/ 	.word	0xffffffff


	//   ....[11]....
        /*00a4*/ 	.word	0xffffffff


	//   ....[12]....
        /*00a8*/ 	.word	0xffffffff


	//----- nvinfo : EIATTR_COOP_GROUP_INSTR_OFFSETS
	.align		4
.L_42:
        /*00ac*/ 	.byte	0x04, 0x28
        /*00ae*/ 	.short	(.L_44 - .L_43)


	//   ....[0]....
.L_43:
        /*00b0*/ 	.word	0x00000090


	//   ....[1]....
        /*00b4*/ 	.word	0x000004d0


	//   ....[2]....
        /*00b8*/ 	.word	0x00000640


	//   ....[3]....
        /*00bc*/ 	.word	0x000007e0


	//   ....[4]....
        /*00c0*/ 	.word	0x000008e0


	//   ....[5]....
        /*00c4*/ 	.word	0x00000a50


	//   ....[6]....
        /*00c8*/ 	.word	0x00000bf0


	//   ....[7]....
        /*00cc*/ 	.word	0x00001cc0


	//   ....[8]....
        /*00d0*/ 	.word	0x00002aa0


	//   ....[9]....
        /*00d4*/ 	.word	0x00002cb0


	//   ....[10]....
        /*00d8*/ 	.word	0x00002ce0


	//   ....[11]....
        /*00dc*/ 	.word	0x00003690


	//   ....[12]....
        /*00e0*/ 	.word	0x000038c0


	//----- nvinfo : EIATTR_VRC_CTA_INIT_COUNT
	.align		4
.L_44:
        /*00e4*/ 	.byte	0x02, 0x4a
        /*00e6*/ 	.byte	0x80
	.zero		1


	//----- nvinfo : EIATTR_SYSCALL_OFFSETS
	.align		4
        /*00e8*/ 	.byte	0x04, 0x46
        /*00ea*/ 	.short	(.L_46 - .L_45)


	//   ....[0]....
.L_45:
        /*00ec*/ 	.word	0x00005240


	//   ....[1]....
        /*00f0*/ 	.word	0x00005380


	//   ....[2]....
        /*00f4*/ 	.word	0x00005b80


	//   ....[3]....
        /*00f8*/ 	.word	0x00006920


	//   ....[4]....
        /*00fc*/ 	.word	0x00007680


	//   ....[5]....
        /*0100*/ 	.word	0x00008410


	//----- nvinfo : EIATTR_MBARRIER_INSTR_OFFSETS
	.align		4
.L_46:
        /*0104*/ 	.byte	0x04, 0x39
        /*0106*/ 	.short	(.L_48 - .L_47)


	//   ....[0]....
.L_47:
        /*0108*/ 	.word	0x000005b0
        /*010c*/ 	.word	0x000000ff
        /*0110*/ 	.word	0x00000000
        /*0114*/ 	.short	0x0100
        /*0116*/ 	.byte	0x05
	.zero		1


	//   ....[1]....
        /*0118*/ 	.word	0x000005c0
        /*011c*/ 	.word	0x000000ff
        /*0120*/ 	.word	0x00000020
        /*0124*/ 	.short	0x0100
        /*0126*/ 	.byte	0x05
	.zero		1


	//   ....[2]....
        /*0128*/ 	.word	0x000005d0
        /*012c*/ 	.word	0x000000ff
        /*0130*/ 	.word	0x00000008
        /*0134*/ 	.short	0x0100
        /*0136*/ 	.byte	0x05
	.zero		1


	//   ....[3]....
        /*0138*/ 	.word	0x000005e0
        /*013c*/ 	.word	0x000000ff
        /*0140*/ 	.word	0x00000028
        /*0144*/ 	.short	0x0100
        /*0146*/ 	.byte	0x05
	.zero		1


	//   ....[4]....
        /*0148*/ 	.word	0x000005f0
        /*014c*/ 	.word	0x000000ff
        /*0150*/ 	.word	0x00000010
        /*0154*/ 	.short	0x0100
        /*0156*/ 	.byte	0x05
	.zero		1


	//   ....[5]....
        /*0158*/ 	.word	0x00000600
        /*015c*/ 	.word	0x000000ff
        /*0160*/ 	.word	0x00000030
        /*0164*/ 	.short	0x0100
        /*0166*/ 	.byte	0x05
	.zero		1


	//   ....[6]....
        /*0168*/ 	.word	0x00000610
        /*016c*/ 	.word	0x000000ff
        /*0170*/ 	.word	0x00000018
        /*0174*/ 	.short	0x0100
        /*0176*/ 	.byte	0x05
	.zero		1


	//   ....[7]....
        /*0178*/ 	.word	0x00000620
        /*017c*/ 	.word	0x000000ff
        /*0180*/ 	.word	0x00000038
        /*0184*/ 	.short	0x0100
        /*0186*/ 	.byte	0x05
	.zero		1


	//   ....[8]....
        /*0188*/ 	.word	0x00000750
        /*018c*/ 	.word	0x000000ff
        /*0190*/ 	.word	0x00000040
        /*0194*/ 	.short	0x0100
        /*0196*/ 	.byte	0x07
	.zero		1


	//   ....[9]....
        /*0198*/ 	.word	0x00000760
        /*019c*/ 	.word	0x000000ff
        /*01a0*/ 	.word	0x00000060
        /*01a4*/ 	.short	0x0100
        /*01a6*/ 	.byte	0x07
	.zero		1


	//   ....[10]....
        /*01a8*/ 	.word	0x00000770
        /*01ac*/ 	.word	0x000000ff
        /*01b0*/ 	.word	0x00000048
        /*01b4*/ 	.short	0x0100
        /*01b6*/ 	.byte	0x07
	.zero		1


	//   ....[11]....
        /*01b8*/ 	.word	0x00000780
        /*01bc*/ 	.word	0x000000ff
        /*01c0*/ 	.word	0x00000068
        /*01c4*/ 	.short	0x0100
        /*01c6*/ 	.byte	0x07
	.zero		1


	//   ....[12]....
        /*01c8*/ 	.word	0x00000790
        /*01cc*/ 	.word	0x000000ff
        /*01d0*/ 	.word	0x00000050
        /*01d4*/ 	.short	0x0100
        /*01d6*/ 	.byte	0x07
	.zero		1


	//   ....[13]....
        /*01d8*/ 	.word	0x000007a0
        /*01dc*/ 	.word	0x000000ff
        /*01e0*/ 	.word	0x00000070
        /*01e4*/ 	.short	0x0100
        /*01e6*/ 	.byte	0x07
	.zero		1


	//   ....[14]....
        /*01e8*/ 	.word	0x000007b0
        /*01ec*/ 	.word	0x000000ff
        /*01f0*/ 	.word	0x00000058
        /*01f4*/ 	.short	0x0100
        /*01f6*/ 	.byte	0x07
	.zero		1


	//   ....[15]....
        /*01f8*/ 	.word	0x000007c0
        /*01fc*/ 	.word	0x000000ff
        /*0200*/ 	.word	0x00000078
        /*0204*/ 	.short	0x0100
        /*0206*/ 	.byte	0x07
	.zero		1


	//   ....[16]....
        /*0208*/ 	.word	0x000008b0
        /*020c*/ 	.word	0x000000ff
        /*0210*/ 	.word	0x00000080
        /*0214*/ 	.short	0x0100
        /*0216*/ 	.byte	0x05
	.zero		1


	//   ....[17]....
        /*0218*/ 	.word	0x000008c0
        /*021c*/ 	.word	0x000000ff
        /*0220*/ 	.word	0x00000088
        /*0224*/ 	.short	0x0100
        /*0226*/ 	.byte	0x05
	.zero		1


	//   ....[18]....
        /*0228*/ 	.word	0x00000a00
        /*022c*/ 	.word	0x000000ff
        /*0230*/ 	.word	0x00000090
        /*0234*/ 	.short	0x0100
        /*0236*/ 	.byte	0x05
	.zero		1


	//   ....[19]....
        /*0238*/ 	.word	0x00000a10
        /*023c*/ 	.word	0x000000ff
        /*0240*/ 	.word	0x000000a0
        /*0244*/ 	.short	0x0100
        /*0246*/ 	.byte	0x05
	.zero		1


	//   ....[20]....
        /*0248*/ 	.word	0x00000a20
        /*024c*/ 	.word	0x000000ff
        /*0250*/ 	.word	0x00000098
        /*0254*/ 	.short	0x0100
        /*0256*/ 	.byte	0x05
	.zero		1


	//   ....[21]....
        /*0258*/ 	.word	0x00000a30
        /*025c*/ 	.word	0x000000ff
        /*0260*/ 	.word	0x000000a8
        /*0264*/ 	.short	0x0100
        /*0266*/ 	.byte	0x05
	.zero		1


	//   ....[22]....
        /*0268*/ 	.word	0x00000b60
        /*026c*/ 	.word	0x000000ff
        /*0270*/ 	.word	0x000000b0
        /*0274*/ 	.short	0x0100
        /*0276*/ 	.byte	0x07
	.zero		1


	//   ....[23]....
        /*0278*/ 	.word	0x00000b70
        /*027c*/ 	.word	0x000000ff
        /*0280*/ 	.word	0x000000d0
        /*0284*/ 	.short	0x0100
        /*0286*/ 	.byte	0x07
	.zero		1


	//   ....[24]....
        /*0288*/ 	.word	0x00000b80
        /*028c*/ 	.word	0x000000ff
        /*0290*/ 	.word	0x000000b8
        /*0294*/ 	.short	0x0100
        /*0296*/ 	.byte	0x07
	.zero		1


	//   ....[25]....
        /*0298*/ 	.word	0x00000b90
        /*029c*/ 	.word	0x000000ff
        /*02a0*/ 	.word	0x000000d8
        /*02a4*/ 	.short	0x0100
        /*02a6*/ 	.byte	0x07
	.zero		1


	//   ....[26]....
        /*02a8*/ 	.word	0x00000ba0
        /*02ac*/ 	.word	0x000000ff
        /*02b0*/ 	.word	0x000000c0
        /*02b4*/ 	.short	0x0100
        /*02b6*/ 	.byte	0x07
	.zero		1


	//   ....[27]....
        /*02b8*/ 	.word	0x00000bb0
        /*02bc*/ 	.word	0x000000ff
        /*02c0*/ 	.word	0x000000e0
        /*02c4*/ 	.short	0x0100
        /*02c6*/ 	.byte	0x07
	.zero		1


	//   ....[28]....
        /*02c8*/ 	.word	0x00000bc0
        /*02cc*/ 	.word	0x000000ff
        /*02d0*/ 	.word	0x000000c8
        /*02d4*/ 	.short	0x0100
        /*02d6*/ 	.byte	0x07
	.zero		1


	//   ....[29]....
        /*02d8*/ 	.word	0x00000bd0
        /*02dc*/ 	.word	0x000000ff
        /*02e0*/ 	.word	0x000000e8
        /*02e4*/ 	.short	0x0100
        /*02e6*/ 	.byte	0x07
	.zero		1


	//   ....[30]....
        /*02e8*/ 	.word	0x00000cc0
        /*02ec*/ 	.word	0x000000ff
        /*02f0*/ 	.word	0x000000f0
        /*02f4*/ 	.short	0x0100
        /*02f6*/ 	.byte	0x05
	.zero		1


	//   ....[31]....
        /*02f8*/ 	.word	0x00000cd0
        /*02fc*/ 	.word	0x000000ff
        /*0300*/ 	.word	0x00000100
        /*0304*/ 	.short	0x0100
        /*0306*/ 	.byte	0x05
	.zero		1


	//   ....[32]....
        /*0308*/ 	.word	0x00000ce0
        /*030c*/ 	.word	0x000000ff
        /*0310*/ 	.word	0x000000f8
        /*0314*/ 	.short	0x0100
        /*0316*/ 	.byte	0x05
	.zero		1


	//   ....[33]....
        /*0318*/ 	.word	0x00000cf0
        /*031c*/ 	.word	0x000000ff
        /*0320*/ 	.word	0x00000108
        /*0324*/ 	.short	0x0100
        /*0326*/ 	.byte	0x05
	.zero		1


	//   ....[34]....
        /*0328*/ 	.word	0x000015c0
        /*032c*/ 	.word	0x00000002
        /*0330*/ 	.word	0x00000100
        /*0334*/ 	.short	0x010a
        /*0336*/ 	.byte	0xff
	.zero		1


	//   ....[35]....
        /*0338*/ 	.word	0x000015f0
        /*033c*/ 	.word	0x00000002
        /*0340*/ 	.word	0x000000f0
        /*0344*/ 	.short	0x0101
        /*0346*/ 	.byte	0xff
	.zero		1


	//   ....[36]....
        /*0348*/ 	.word	0x000016c0
        /*034c*/ 	.word	0x000000ff
        /*0350*/ 	.word	0x00000020
        /*0354*/ 	.short	0x010a
        /*0356*/ 	.byte	0x08
	.zero		1


	//   ....[37]....
        /*0358*/ 	.word	0x00001760
        /*035c*/ 	.word	0x000000ff
        /*0360*/ 	.word	0x00000020
        /*0364*/ 	.short	0x010a
        /*0366*/ 	.byte	0x21
	.zero		1


	//   ....[38]....
        /*0368*/ 	.word	0x000018b0
        /*036c*/ 	.word	0x000000ff
        /*0370*/ 	.word	0x00000020
        /*0374*/ 	.short	0x010a
        /*0376*/ 	.byte	0x08
	.zero		1


	//   ....[39]....
        /*0378*/ 	.word	0x000019c0
        /*037c*/ 	.word	0x000000ff
        /*0380*/ 	.word	0x00000088
        /*0384*/ 	.short	0x0101
        /*0386*/ 	.byte	0x04
	.zero		1


	//   ....[40]....
        /*0388*/ 	.word	0x000019e0
        /*038c*/ 	.word	0x000000ff
        /*0390*/ 	.word	0x00000020
        /*0394*/ 	.short	0x010a
        /*0396*/ 	.byte	0x08
	.zero		1


	//   ....[41]....
        /*0398*/ 	.word	0x00001a60
        /*039c*/ 	.word	0x000000ff
        /*03a0*/ 	.word	0x00000020
        /*03a4*/ 	.short	0x010a
        /*03a6*/ 	.byte	0x11
	.zero		1


	//   ....[42]....
        /*03a8*/ 	.word	0x00001bb0
        /*03ac*/ 	.word	0x000000ff
        /*03b0*/ 	.word	0x00000020
        /*03b4*/ 	.short	0x010a
        /*03b6*/ 	.byte	0x08
	.zero		1


	//   ....[43]....
        /*03b8*/ 	.word	0x00001cf0
        /*03bc*/ 	.word	0x00000002
        /*03c0*/ 	.word	0x00000090
        /*03c4*/ 	.short	0x010a
        /*03c6*/ 	.byte	0xff
	.zero		1


	//   ....[44]....
        /*03c8*/ 	.word	0x00001db0
        /*03cc*/ 	.word	0x00000002
        /*03d0*/ 	.word	0x00000000
        /*03d4*/ 	.short	0x0101
        /*03d6*/ 	.byte	0xff
	.zero		1


	//   ....[45]....
        /*03d8*/ 	.word	0x00002310
        /*03dc*/ 	.word	0x000000ff
        /*03e0*/ 	.word	0x00000000
        /*03e4*/ 	.short	0x010a
        /*03e6*/ 	.byte	0x05
	.zero		1


	//   ....[46]....
        /*03e8*/ 	.word	0x000023a0
        /*03ec*/ 	.word	0x000000ff
        /*03f0*/ 	.word	0x00000000
        /*03f4*/ 	.short	0x010a
        /*03f6*/ 	.byte	0x05
	.zero		1


	//   ....[47]....
        /*03f8*/ 	.word	0x00002430
        /*03fc*/ 	.word	0x000000ff
        /*0400*/ 	.word	0x00000000
        /*0404*/ 	.short	0x010a
        /*0406*/ 	.byte	0x05
	.zero		1


	//   ....[48]....
        /*0408*/ 	.word	0x000024d0
        /*040c*/ 	.word	0x00000000
        /*0410*/ 	.word	0x00000000
        /*0414*/ 	.short	0x010a
        /*0416*/ 	.byte	0xff
	.zero		1


	//   ....[49]....
        /*0418*/ 	.word	0x000025f0
        /*041c*/ 	.word	0x00000000
        /*0420*/ 	.word	0x000000f0
        /*0424*/ 	.short	0x010a
        /*0426*/ 	.byte	0xff
	.zero		1


	//   ....[50]....
        /*0428*/ 	.word	0x00002660
        /*042c*/ 	.word	0x00000000
        /*0430*/ 	.word	0x00000000
        /*0434*/ 	.short	0x0101
        /*0436*/ 	.byte	0xff
	.zero		1


	//   ....[51]....
        /*0438*/ 	.word	0x00002680
        /*043c*/ 	.word	0x000000ff
        /*0440*/ 	.word	0x000000a0
        /*0444*/ 	.short	0x010a
        /*0446*/ 	.byte	0x05
	.zero		1


	//   ....[52]....
        /*0448*/ 	.word	0x000027a0
        /*044c*/ 	.word	0x00000000
        /*0450*/ 	.word	0x00000090
        /*0454*/ 	.short	0x010a
        /*0456*/ 	.byte	0xff
	.zero		1


	//   ....[53]....
        /*0458*/ 	.word	0x000028a0
        /*045c*/ 	.word	0x00000000
        /*0460*/ 	.word	0x00000000
        /*0464*/ 	.short	0x0101
        /*0466*/ 	.byte	0xff
	.zero		1


	//   ....[54]....
        /*0468*/ 	.word	0x00002930
        /*046c*/ 	.word	0x000000ff
        /*0470*/ 	.word	0x000000a0
        /*0474*/ 	.short	0x0106
        /*0476*/ 	.byte	0x05
	.zero		1


	//   ....[55]....
        /*0478*/ 	.word	0x00002950
        /*047c*/ 	.word	0x000000ff
        /*0480*/ 	.word	0x000000a0
        /*0484*/ 	.short	0x010a
        /*0486*/ 	.byte	0x05
	.zero		1


	//   ....[56]....
        /*0488*/ 	.word	0x000029e0
        /*048c*/ 	.word	0x000000ff
        /*0490*/ 	.word	0x000000a0
        /*0494*/ 	.short	0x0106
        /*0496*/ 	.byte	0x04
	.zero		1


	//   ....[57]....
        /*0498*/ 	.word	0x00002a20
        /*049c*/ 	.word	0x00000000
        /*04a0*/ 	.word	0x000000a0
        /*04a4*/ 	.short	0x010a
        /*04a6*/ 	.byte	0xff
	.zero		1


	//   ....[58]....
        /*04a8*/ 	.word	0x00002f20
        /*04ac*/ 	.word	0x00000000
        /*04b0*/ 	.word	0x00000090
        /*04b4*/ 	.short	0x010a
        /*04b6*/ 	.byte	0xff
	.zero		1


	//   ....[59]....
        /*04b8*/ 	.word	0x00003020
        /*04bc*/ 	.word	0x00000003
        /*04c0*/ 	.word	0x00000000
        /*04c4*/ 	.short	0x0101
        /*04c6*/ 	.byte	0xff
	.zero		1


	//   ....[60]....
        /*04c8*/ 	.word	0x00003030
        /*04cc*/ 	.word	0x000000ff
        /*04d0*/ 	.word	0x00000000
        /*04d4*/ 	.short	0x010a
        /*04d6*/ 	.byte	0x04
	.zero		1


	//   ....[61]....
        /*04d8*/ 	.word	0x000030b0
        /*04dc*/ 	.word	0x000000ff
        /*04e0*/ 	.word	0x000000d0
        /*04e4*/ 	.short	0x010a
        /*04e6*/ 	.byte	0x08
	.zero		1


	//   ....[62]....
        /*04e8*/ 	.word	0x00003190
        /*04ec*/ 	.word	0x000000ff
        /*04f0*/ 	.word	0x00000000
        /*04f4*/ 	.short	0x010a
        /*04f6*/ 	.byte	0x07
	.zero		1


	//   ....[63]....
        /*04f8*/ 	.word	0x000032d0
        /*04fc*/ 	.word	0x000000ff
        /*0500*/ 	.word	0x00000000
        /*0504*/ 	.short	0x010a
        /*0506*/ 	.byte	0x04
	.zero		1


	//   ....[64]....
        /*0508*/ 	.word	0x000034c0
        /*050c*/ 	.word	0x000000ff
        /*0510*/ 	.word	0x00000000
        /*0514*/ 	.short	0x010a
        /*0516*/ 	.byte	0x05
	.zero		1


	//   ....[65]....
        /*0518*/ 	.word	0x00003550
        /*051c*/ 	.word	0x000000ff
        /*0520*/ 	.word	0x00000000
        /*0524*/ 	.short	0x010a
        /*0526*/ 	.byte	0x05
	.zero		1


	//   ....[66]....
        /*0528*/ 	.word	0x000035e0
        /*052c*/ 	.word	0x000000ff
        /*0530*/ 	.word	0x00000000
        /*0534*/ 	.short	0x010a
        /*0536*/ 	.byte	0x05
	.zero		1


	//   ....[67]....
        /*0538*/ 	.word	0x00003670
        /*053c*/ 	.word	0x000000ff
        /*0540*/ 	.word	0x00000000
        /*0544*/ 	.short	0x010a
        /*0546*/ 	.byte	0x07
	.zero		1


	//   ....[68]....
        /*0548*/ 	.word	0x00003af0
        /*054c*/ 	.word	0x00000000
        /*0550*/ 	.word	0x00000090
        /*0554*/ 	.short	0x010a
        /*0556*/ 	.byte	0xff
	.zero		1


	//   ....[69]....
        /*0558*/ 	.word	0x00003bb0
        /*055c*/ 	.word	0x00000000
        /*0560*/ 	.word	0x00000000
        /*0564*/ 	.short	0x0101
        /*0566*/ 	.byte	0xff
	.zero		1


	//   ....[70]....
        /*0568*/ 	.word	0x00003ed0
        /*056c*/ 	.word	0x000000ff
        /*0570*/ 	.word	0x00000088
        /*0574*/ 	.short	0x010a
        /*0576*/ 	.byte	0x07
	.zero		1


	//   ....[71]....
        /*0578*/ 	.word	0x000040c0
        /*057c*/ 	.word	0x000000ff
        /*0580*/ 	.word	0x00000060
        /*0584*/ 	.short	0x010a
        /*0586*/ 	.byte	0x07
	.zero		1


	//   ....[72]....
        /*0588*/ 	.word	0x00004230
        /*058c*/ 	.word	0x000000ff
        /*0590*/ 	.word	0x00000040
        /*0594*/ 	.short	0x010b
        /*0596*/ 	.byte	0x07
	.zero		1


	//   ....[73]....
        /*0598*/ 	.word	0x00004240
        /*059c*/ 	.word	0x000000ff
        /*05a0*/ 	.word	0x00000000
        /*05a4*/ 	.short	0x0101
        /*05a6*/ 	.byte	0x08
	.zero		1


	//   ....[74]....
        /*05a8*/ 	.word	0x00004250
        /*05ac*/ 	.word	0x000000ff
        /*05b0*/ 	.word	0x00000068
        /*05b4*/ 	.short	0x010a
        /*05b6*/ 	.byte	0x07
	.zero		1


	//   ....[75]....
        /*05b8*/ 	.word	0x000043a0
        /*05bc*/ 	.word	0x000000ff
        /*05c0*/ 	.word	0x00000048
        /*05c4*/ 	.short	0x010b
        /*05c6*/ 	.byte	0x07
	.zero		1


	//   ....[76]....
        /*05c8*/ 	.word	0x000043b0
        /*05cc*/ 	.word	0x000000ff
        /*05d0*/ 	.word	0x00000000
        /*05d4*/ 	.short	0x0101
        /*05d6*/ 	.byte	0x08
	.zero		1


	//   ....[77]....
        /*05d8*/ 	.word	0x000043c0
        /*05dc*/ 	.word	0x000000ff
        /*05e0*/ 	.word	0x00000070
        /*05e4*/ 	.short	0x010a
        /*05e6*/ 	.byte	0x07
	.zero		1


	//   ....[78]....
        /*05e8*/ 	.word	0x00004540
        /*05ec*/ 	.word	0x000000ff
        /*05f0*/ 	.word	0x00000050
        /*05f4*/ 	.short	0x010b
        /*05f6*/ 	.byte	0x07
	.zero		1


	//   ....[79]....
        /*05f8*/ 	.word	0x00004580
        /*05fc*/ 	.word	0x000000ff
        /*0600*/ 	.word	0x00000000
        /*0604*/ 	.short	0x0101
        /*0606*/ 	.byte	0x08
	.zero		1


	//   ....[80]....
        /*0608*/ 	.word	0x000045c0
        /*060c*/ 	.word	0x000000ff
        /*0610*/ 	.word	0x00000078
        /*0614*/ 	.short	0x010a
        /*0616*/ 	.byte	0x07
	.zero		1


	//   ....[81]....
        /*0618*/ 	.word	0x00004800
        /*061c*/ 	.word	0x000000ff
        /*0620*/ 	.word	0x00000058
        /*0624*/ 	.short	0x010b
        /*0626*/ 	.byte	0x07
	.zero		1


	//   ....[82]....
        /*0628*/ 	.word	0x00004820
        /*062c*/ 	.word	0x000000ff
        /*0630*/ 	.word	0x00000000
        /*0634*/ 	.short	0x0101
        /*0636*/ 	.byte	0x0d
	.zero		1


	//   ....[83]....
        /*0638*/ 	.word	0x00004850
        /*063c*/ 	.word	0x000000ff
        /*0640*/ 	.word	0x00000060
        /*0644*/ 	.short	0x010a
        /*0646*/ 	.byte	0x07
	.zero		1


	//   ....[84]....
        /*0648*/ 	.word	0x00004870
        /*064c*/ 	.word	0x000000ff
        /*0650*/ 	.word	0x00000068
        /*0654*/ 	.short	0x010a
        /*0656*/ 	.byte	0x07
	.zero		1


	//   ....[85]....
        /*0658*/ 	.word	0x00004890
        /*065c*/ 	.word	0x000000ff
        /*0660*/ 	.word	0x00000070
        /*0664*/ 	.short	0x010a
        /*0666*/ 	.byte	0x07
	.zero		1


	//   ....[86]....
        /*0668*/ 	.word	0x000048d0
        /*066c*/ 	.word	0x00000000
        /*0670*/ 	.word	0x00000078
        /*0674*/ 	.short	0x010a
        /*0676*/ 	.byte	0xff
	.zero		1


	//   ....[87]....
        /*0678*/ 	.word	0x00004c10
        /*067c*/ 	.word	0x00000000
        /*0680*/ 	.word	0x00000090
        /*0684*/ 	.short	0x010a
        /*0686*/ 	.byte	0xff
	.zero		1


	//   ....[88]....
        /*0688*/ 	.word	0x00004d20
        /*068c*/ 	.word	0x00000000
        /*0690*/ 	.word	0x00000000
        /*0694*/ 	.short	0x0101
        /*0696*/ 	.byte	0xff
	.zero		1


	//   ....[89]....
        /*0698*/ 	.word	0x00005740
        /*069c*/ 	.word	0x00000002
        /*06a0*/ 	.word	0x00000040
        /*06a4*/ 	.short	0x010a
        /*06a6*/ 	.byte	0xff
	.zero		1


	//   ....[90]....
        /*06a8*/ 	.word	0x00005780
        /*06ac*/ 	.word	0x00000071
        /*06b0*/ 	.word	0x000000b0
        /*06b4*/ 	.short	0x010a
        /*06b6*/ 	.byte	0xff
	.zero		1


	//   ....[91]....
        /*06b8*/ 	.word	0x000058c0
        /*06bc*/ 	.word	0x00000002
        /*06c0*/ 	.word	0x00000040
        /*06c4*/ 	.short	0x010a
        /*06c6*/ 	.byte	0xff
	.zero		1


	//   ....[92]....
        /*06c8*/ 	.word	0x000059e0
        /*06cc*/ 	.word	0x00000000
        /*06d0*/ 	.word	0x00000000
        /*06d4*/ 	.short	0x0101
        /*06d6*/ 	.byte	0xff
	.zero		1


	//   ....[93]....
        /*06d8*/ 	.word	0x00005a60
        /*06dc*/ 	.word	0x00000071
        /*06e0*/ 	.word	0x000000b0
        /*06e4*/ 	.short	0x010a
        /*06e6*/ 	.byte	0xff
	.zero		1


	//   ....[94]....
        /*06e8*/ 	.word	0x000065b0
        /*06ec*/ 	.word	0x00000000
        /*06f0*/ 	.word	0x00000040
        /*06f4*/ 	.short	0x010a
        /*06f6*/ 	.byte	0xff
	.zero		1


	//   ....[95]....
        /*06f8*/ 	.word	0x00006670
        /*06fc*/ 	.word	0x00000000
        /*0700*/ 	.word	0x00000040
        /*0704*/ 	.short	0x010a
        /*0706*/ 	.byte	0xff
	.zero		1


	//   ....[96]....
        /*0708*/ 	.word	0x000067a0
        /*070c*/ 	.word	0x00000000
        /*0710*/ 	.word	0x00000000
        /*0714*/ 	.short	0x0101
        /*0716*/ 	.byte	0xff
	.zero		1


	//   ....[97]....
        /*0718*/ 	.word	0x00007310
        /*071c*/ 	.word	0x00000000
        /*0720*/ 	.word	0x00000040
        /*0724*/ 	.short	0x010a
        /*0726*/ 	.byte	0xff
	.zero		1


	//   ....[98]....
        /*0728*/ 	.word	0x000073d0
        /*072c*/ 	.word	0x00000000
        /*0730*/ 	.word	0x00000040
        /*0734*/ 	.short	0x010a
        /*0736*/ 	.byte	0xff
	.zero		1


	//   ....[99]....
        /*0738*/ 	.word	0x00007500
        /*073c*/ 	.word	0x00000000
        /*0740*/ 	.word	0x00000000
        /*0744*/ 	.short	0x0101
        /*0746*/ 	.byte	0xff
	.zero		1


	//   ....[100]....
        /*0748*/ 	.word	0x000080a0
        /*074c*/ 	.word	0x00000000
        /*0750*/ 	.word	0x00000040
        /*0754*/ 	.short	0x010a
        /*0756*/ 	.byte	0xff
	.zero		1


	//   ....[101]....
        /*0758*/ 	.word	0x00008160
        /*075c*/ 	.word	0x00000000
        /*0760*/ 	.word	0x00000040
        /*0764*/ 	.short	0x010a
        /*0766*/ 	.byte	0xff
	.zero		1


	//   ....[102]....
        /*0768*/ 	.word	0x00008290
        /*076c*/ 	.word	0x00000000
        /*0770*/ 	.word	0x00000000
        /*0774*/ 	.short	0x0101
        /*0776*/ 	.byte	0xff
	.zero		1


	//   ....[103]....
        /*0778*/ 	.word	0x000086d0
        /*077c*/ 	.word	0x000000ff
        /*0780*/ 	.word	0x00000000
        /*0784*/ 	.short	0x0101
        /*0786*/ 	.byte	0x05
	.zero		1


	//   ....[104]....
        /*0788*/ 	.word	0x00008f10
        /*078c*/ 	.word	0x00000002
        /*0790*/ 	.word	0x00000100
        /*0794*/ 	.short	0x010a
        /*0796*/ 	.byte	0xff
	.zero		1


	//   ....[105]....
        /*0798*/ 	.word	0x00008f70
        /*079c*/ 	.word	0x00000002
        /*07a0*/ 	.word	0x00000020
        /*07a4*/ 	.short	0x010a
        /*07a6*/ 	.byte	0xff
	.zero		1


	//   ....[106]....
        /*07a8*/ 	.word	0x00008fd0
        /*07ac*/ 	.word	0x00000002
        /*07b0*/ 	.word	0x00000020
        /*07b4*/ 	.short	0x010a
        /*07b6*/ 	.byte	0xff
	.zero		1


	//   ....[107]....
        /*07b8*/ 	.word	0x00009020
        /*07bc*/ 	.word	0x00000002
        /*07c0*/ 	.word	0x00000090
        /*07c4*/ 	.short	0x010a
        /*07c6*/ 	.byte	0xff
	.zero		1


	//   ....[108]....
        /*07c8*/ 	.word	0x00009080
        /*07cc*/ 	.word	0x00000000
        /*07d0*/ 	.word	0x00000000
        /*07d4*/ 	.short	0x010a
        /*07d6*/ 	.byte	0xff
	.zero		1


	//   ....[109]....
        /*07d8*/ 	.word	0x000090e0
        /*07dc*/ 	.word	0x00000000
        /*07e0*/ 	.word	0x00000000
        /*07e4*/ 	.short	0x010a
        /*07e6*/ 	.byte	0xff
	.zero		1


	//   ....[110]....
        /*07e8*/ 	.word	0x00009140
        /*07ec*/ 	.word	0x00000000
        /*07f0*/ 	.word	0x00000000
        /*07f4*/ 	.short	0x010a
        /*07f6*/ 	.byte	0xff
	.zero		1


	//   ....[111]....
        /*07f8*/ 	.word	0x00009190
        /*07fc*/ 	.word	0x00000000
        /*0800*/ 	.word	0x000000f0
        /*0804*/ 	.short	0x010a
        /*0806*/ 	.byte	0xff
	.zero		1


	//   ....[112]....
        /*0808*/ 	.word	0x000091f0
        /*080c*/ 	.word	0x00000000
        /*0810*/ 	.word	0x000000a0
        /*0814*/ 	.short	0x010a
        /*0816*/ 	.byte	0xff
	.zero		1


	//   ....[113]....
        /*0818*/ 	.word	0x00009240
        /*081c*/ 	.word	0x00000000
        /*0820*/ 	.word	0x00000090
        /*0824*/ 	.short	0x010a
        /*0826*/ 	.byte	0xff
	.zero		1


	//   ....[114]....
        /*0828*/ 	.word	0x000092a0
        /*082c*/ 	.word	0x00000000
        /*0830*/ 	.word	0x000000a0
        /*0834*/ 	.short	0x010a
        /*0836*/ 	.byte	0xff
	.zero		1


	//   ....[115]....
        /*0838*/ 	.word	0x000092f0
        /*083c*/ 	.word	0x00000000
        /*0840*/ 	.word	0x00000090
        /*0844*/ 	.short	0x010a
        /*0846*/ 	.byte	0xff
	.zero		1


	//   ....[116]....
        /*0848*/ 	.word	0x00009350
        /*084c*/ 	.word	0x00000002
        /*0850*/ 	.word	0x000000d0
        /*0854*/ 	.short	0x010a
        /*0856*/ 	.byte	0xff
	.zero		1


	//   ....[117]....
        /*0858*/ 	.word	0x000093b0
        /*085c*/ 	.word	0x00000000
        /*0860*/ 	.word	0x00000000
        /*0864*/ 	.short	0x010a
        /*0866*/ 	.byte	0xff
	.zero		1


	//   ....[118]....
        /*0868*/ 	.word	0x00009410
        /*086c*/ 	.word	0x00000000
        /*0870*/ 	.word	0x00000000
        /*0874*/ 	.short	0x010a
        /*0876*/ 	.byte	0xff
	.zero		1


	//   ....[119]....
        /*0878*/ 	.word	0x00009470
        /*087c*/ 	.word	0x00000000
        /*0880*/ 	.word	0x00000000
        /*0884*/ 	.short	0x010a
        /*0886*/ 	.byte	0xff
	.zero		1


	//   ....[120]....
        /*0888*/ 	.word	0x000094d0
        /*088c*/ 	.word	0x00000000
        /*0890*/ 	.word	0x00000000
        /*0894*/ 	.short	0x010a
        /*0896*/ 	.byte	0xff
	.zero		1


	//   ....[121]....
        /*0898*/ 	.word	0x00009530
        /*089c*/ 	.word	0x00000000
        /*08a0*/ 	.word	0x00000000
        /*08a4*/ 	.short	0x010a
        /*08a6*/ 	.byte	0xff
	.zero		1


	//   ....[122]....
        /*08a8*/ 	.word	0x00009580
        /*08ac*/ 	.word	0x00000000
        /*08b0*/ 	.word	0x00000090
        /*08b4*/ 	.short	0x010a
        /*08b6*/ 	.byte	0xff
	.zero		1


	//   ....[123]....
        /*08b8*/ 	.word	0x000095e0
        /*08bc*/ 	.word	0x00000000
        /*08c0*/ 	.word	0x00000088
        /*08c4*/ 	.short	0x010a
        /*08c6*/ 	.byte	0xff
	.zero		1


	//   ....[124]....
        /*08c8*/ 	.word	0x00009640
        /*08cc*/ 	.word	0x00000000
        /*08d0*/ 	.word	0x00000060
        /*08d4*/ 	.short	0x010a
        /*08d6*/ 	.byte	0xff
	.zero		1


	//   ....[125]....
        /*08d8*/ 	.word	0x000096a0
        /*08dc*/ 	.word	0x00000000
        /*08e0*/ 	.word	0x00000068
        /*08e4*/ 	.short	0x010a
        /*08e6*/ 	.byte	0xff
	.zero		1


	//   ....[126]....
        /*08e8*/ 	.word	0x00009700
        /*08ec*/ 	.word	0x00000000
        /*08f0*/ 	.word	0x00000070
        /*08f4*/ 	.short	0x010a
        /*08f6*/ 	.byte	0xff
	.zero		1


	//   ....[127]....
        /*08f8*/ 	.word	0x00009760
        /*08fc*/ 	.word	0x00000000
        /*0900*/ 	.word	0x00000078
        /*0904*/ 	.short	0x010a
        /*0906*/ 	.byte	0xff
	.zero		1


	//   ....[128]....
        /*0908*/ 	.word	0x000097c0
        /*090c*/ 	.word	0x00000000
        /*0910*/ 	.word	0x00000060
        /*0914*/ 	.short	0x010a
        /*0916*/ 	.byte	0xff
	.zero		1


	//   ....[129]....
        /*0918*/ 	.word	0x00009820
        /*091c*/ 	.word	0x00000000
        /*0920*/ 	.word	0x00000068
        /*0924*/ 	.short	0x010a
        /*0926*/ 	.byte	0xff
	.zero		1


	//   ....[130]....
        /*0928*/ 	.word	0x00009880
        /*092c*/ 	.word	0x00000000
        /*0930*/ 	.word	0x00000070
        /*0934*/ 	.short	0x010a
        /*0936*/ 	.byte	0xff
	.zero		1


	//   ....[131]....
        /*0938*/ 	.word	0x000098d0
        /*093c*/ 	.word	0x00000000
        /*0940*/ 	.word	0x00000090
        /*0944*/ 	.short	0x010a
        /*0946*/ 	.byte	0xff
	.zero		1


	//   ....[132]....
        /*0948*/ 	.word	0x00009920
        /*094c*/ 	.word	0x00000002
        /*0950*/ 	.word	0x00000040
        /*0954*/ 	.short	0x010a
        /*0956*/ 	.byte	0xff
	.zero		1


	//   ....[133]....
        /*0958*/ 	.word	0x00009970
        /*095c*/ 	.word	0x00000071
        /*0960*/ 	.word	0x000000b0
        /*0964*/ 	.short	0x010a
        /*0966*/ 	.byte	0xff
	.zero		1


	//   ....[134]....
        /*0968*/ 	.word	0x000099c0
        /*096c*/ 	.word	0x00000000
        /*0970*/ 	.word	0x00000040
        /*0974*/ 	.short	0x010a
        /*0976*/ 	.byte	0xff
	.zero		1


	//   ....[135]....
        /*0978*/ 	.word	0x00009a10
        /*097c*/ 	.word	0x00000000
        /*0980*/ 	.word	0x00000040
        /*0984*/ 	.short	0x010a
        /*0986*/ 	.byte	0xff
	.zero		1


	//   ....[136]....
        /*0988*/ 	.word	0x00009a60
        /*098c*/ 	.word	0x00000000
        /*0990*/ 	.word	0x00000040
        /*0994*/ 	.short	0x010a
        /*0996*/ 	.byte	0xff
	.zero		1


	//----- nvinfo : EIATTR_NUM_MBARRIERS
	.align		4
.L_48:
        /*0998*/ 	.byte	0x03, 0x38
        /*099a*/ 	.short	0x0022


	//----- nvinfo : EIATTR_EXIT_INSTR_OFFSETS
	.align		4
        /*099c*/ 	.byte	0x04, 0x1c
        /*099e*/ 	.short	(.L_50 - .L_49)


	//   ....[0]....
.L_49:
        /*09a0*/ 	.word	0x00002500


	//   ....[1]....
        /*09a4*/ 	.word	0x000029f0


	//   ....[2]....
        /*09a8*/ 	.word	0x00002a50


	//   ....[3]....
        /*09ac*/ 	.word	0x000038d0


	//   ....[4]....
        /*09b0*/ 	.word	0x00004900


	//   ....[5]....
        /*09b4*/ 	.word	0x00004940


	//   ....[6]....
        /*09b8*/ 	.word	0x00008f00


	//----- nvinfo : EIATTR_MAX_THREADS
	.align		4
.L_50:
        /*09bc*/ 	.byte	0x04, 0x05
        /*09be*/ 	.short	(.L_52 - .L_51)
.L_51:
        /*09c0*/ 	.word	0x00000100
        /*09c4*/ 	.word	0x00000001
        /*09c8*/ 	.word	0x00000001


	//----- nvinfo : EIATTR_CRS_STACK_SIZE
	.align		4
.L_52:
        /*09cc*/ 	.byte	0x04, 0x1e
        /*09ce*/ 	.short	(.L_54 - .L_53)
.L_53:
        /*09d0*/ 	.word	0x00000000


	//----- nvinfo : EIATTR_CBANK_PARAM_SIZE
	.align		4
.L_54:
        /*09d4*/ 	.byte	0x03, 0x19
        /*09d6*/ 	.short	0x0800


	//----- nvinfo : EIATTR_PARAM_CBANK
	.align		4
        /*09d8*/ 	.byte	0x04, 0x0a
        /*09da*/ 	.short	(.L_56 - .L_55)
	.align		4
.L_55:
        /*09dc*/ 	.word	index@(.nv.constant0._ZN7cutlass13device_kernelINS_4gemm6kernel13GemmUniversalIN4cute5tupleIJiiiiEEENS1_10collective13CollectiveMmaINS1_35MainloopSm100TmaUmmaWarpSpecializedILi4ELi2ELi4ENS5_IJNS4_1CILi1EEESB_SB_EEEEENS5_IJNSA_ILi64EEENSA_ILi256EEESE_EEENS_12float_e5m2_tENS5_IJlSB_lEEESH_SI_NS4_8TiledMMAINS4_8MMA_AtomIJNS4_10MMA_TraitsINS4_19SM100_MMA_F8F6F4_SSEJSH_SH_fSE_SF_NS4_17integral_constantINS4_4UMMA5MajorELSP_0EEESQ_NSN_INSO_7ScaleInELSR_0EEESS_EEEEEENS4_6LayoutISC_NS5_IJNSA_ILi0EEESW_SW_EEEEENS5_IJNS4_10UnderscoreESZ_SZ_EEEEENS4_13SM90_TMA_LOADENS4_14ComposedLayoutINS4_7SwizzleILi2ELi4ELi3EEENS4_18smem_ptr_flag_bitsILi8EEENSV_INS5_IJNSA_ILi8EEESE_EEENS5_IJSE_SB_EEEEEEEvNS4_8identityES12_S1C_vS1D_EENS_8epilogue10collective18CollectiveEpilogueINS1F_23Sm100TmaWarpSpecializedILi4ELi2ELi32ELb0ELb0EEEJSG_NS5_IJNSV_ISE_SB_EES1K_EEESH_SI_SH_SI_NS1F_6fusion15FusionCallbacksIS1J_NS1M_17LinearCombinationISH_fSH_fLNS_15FloatRoundStyleE2EEESG_S1L_JEEENS4_5SM1004TMEM4LOAD26SM100_TMEM_LOAD_16dp32b32xES12_S1C_NS4_39AutoVectorizingCopyWithAssumedAlignmentILi128EEENS4_14SM90_TMA_STOREES1C_S1X_S1X_EEEvvEEEEvNT_6ParamsE)
        /*09e0*/ 	.short	0x0380
        /*09e2*/ 	.short	0x0800


	//----- nvinfo : EIATTR_SW_WAR
	.align		4
.L_56:
        /*09e4*/ 	.byte	0x04, 0x36
        /*09e6*/ 	.short	(.L_58 - .L_57)
.L_57:
        /*09e8*/ 	.word	0x00000008
.L_58:


//--------------------- .nv.callgraph             --------------------------
	.section	.nv.callgraph,"",@"SHT_CUDA_CALLGRAPH"
	.align	4
	.sectionentsize	8
	.align		4
        /*0000*/ 	.word	0x00000000
	.align		4
        /*0004*/ 	.word	0xffffffff
	.align		4
        /*0008*/ 	.word	index@(_ZN7cutlass13device_kernelINS_4gemm6kernel13GemmUniversalIN4cute5tupleIJiiiiEEENS1_10collective13CollectiveMmaINS1_35MainloopSm100TmaUmmaWarpSpecializedILi4ELi2ELi4ENS5_IJNS4_1CILi1EEESB_SB_EEEEENS5_IJNSA_ILi64EEENSA_ILi256EEESE_EEENS_12float_e5m2_tENS5_IJlSB_lEEESH_SI_NS4_8TiledMMAINS4_8MMA_AtomIJNS4_10MMA_TraitsINS4_19SM100_MMA_F8F6F4_SSEJSH_SH_fSE_SF_NS4_17integral_constantINS4_4UMMA5MajorELSP_0EEESQ_NSN_INSO_7ScaleInELSR_0EEESS_EEEEEENS4_6LayoutISC_NS5_IJNSA_ILi0EEESW_SW_EEEEENS5_IJNS4_10UnderscoreESZ_SZ_EEEEENS4_13SM90_TMA_LOADENS4_14ComposedLayoutINS4_7SwizzleILi2ELi4ELi3EEENS4_18smem_ptr_flag_bitsILi8EEENSV_INS5_IJNSA_ILi8EEESE_EEENS5_IJSE_SB_EEEEEEEvNS4_8identityES12_S1C_vS1D_EENS_8epilogue10collective18CollectiveEpilogueINS1F_23Sm100TmaWarpSpecializedILi4ELi2ELi32ELb0ELb0EEEJSG_NS5_IJNSV_ISE_SB_EES1K_EEESH_SI_SH_SI_NS1F_6fusion15FusionCallbacksIS1J_NS1M_17LinearCombinationISH_fSH_fLNS_15FloatRoundStyleE2EEESG_S1L_JEEENS4_5SM1004TMEM4LOAD26SM100_TMEM_LOAD_16dp32b32xES12_S1C_NS4_39AutoVectorizingCopyWithAssumedAlignmentILi128EEENS4_14SM90_TMA_STOREES1C_S1X_S1X_EEEvvEEEEvNT_6ParamsE)
	.align		4
        /*000c*/ 	.word	index@(__assertfail)
	.align		4
        /*0010*/ 	.word	0x00000000
	.align		4
        /*0014*/ 	.word	0xfffffffe
	.align		4
        /*0018*/ 	.word	0x00000000
	.align		4
        /*001c*/ 	.word	0xfffffffd
	.align		4
        /*0020*/ 	.word	0x00000000
	.align		4
        /*0024*/ 	.word	0xfffffffc


//--------------------- .nv.constant4             --------------------------
	.section	.nv.constant4,"a",@progbits
	.align	8
	.align		8
.nv.constant4:
        /*0000*/ 	.dword	__assertfail
	.align		8
        /*0008*/ 	.dword	__unnamed_1
	.align		8
        /*0010*/ 	.dword	__unnamed_2
	.align		8
        /*0018*/ 	.dword	__unnamed_3
	.align		8
        /*0020*/ 	.dword	_ZN39_INTERNAL_09929a2f_4_k_cu_832a55bb_82364cuda3std3__45__cpo5beginE
	.align		8
        /*0028*/ 	.dword	_ZN39_INTERNAL_09929a2f_4_k_cu_832a55bb_82364cuda3std3__45__cpo3endE
	.align		8
        /*0030*/ 	.dword	_ZN39_INTERNAL_09929a2f_4_k_cu_832a55bb_82364cuda3std3__45__cpo6cbeginE
	.align		8
        /*0038*/ 	.dword	_ZN39_INTERNAL_09929a2f_4_k_cu_832a55bb_82364cuda3std3__45__cpo4cendE
	.align		8
        /*0040*/ 	.dword	_ZN39_INTERNAL_09929a2f_4_k_cu_832a55bb_82364cuda3std3__441_GLOBAL__N__09929a2f_4_k_cu_832a55bb_82366ignoreE
	.align		8
        /*0048*/ 	.dword	_ZN39_INTERNAL_09929a2f_4_k_cu_832a55bb_82364cuda3std3__419piecewise_constructE
	.align		8
        /*0050*/ 	.dword	_ZN39_INTERNAL_09929a2f_4_k_cu_832a55bb_82364cuda3std3__48in_placeE
	.align		8
        /*0058*/ 	.dword	_ZN39_INTERNAL_09929a2f_4_k_cu_832a55bb_82364cuda3std6ranges3__45__cpo4swapE
	.align		8
        /*0060*/ 	.dword	_ZN39_INTERNAL_09929a2f_4_k_cu_832a55bb_82364cuda3std6ranges3__45__cpo9iter_moveE
	.align		8
        /*0068*/ 	.dword	_ZN39_INTERNAL_09929a2f_4_k_cu_832a55bb_82364cute7productE
	.align		8
        /*0070*/ 	.dword	_ZN39_INTERNAL_09929a2f_4_k_cu_832a55bb_82364cute1_E
	.align		8
        /*0078*/ 	.dword	$str$25
	.align		8
        /*0080*/ 	.dword	$str$26
	.align		8
        /*0088*/ 	.dword	$str$27
	.align		8
        /*0090*/ 	.dword	$str$28


//--------------------- .text._ZN7cutlass13device_kernelINS_4gemm6kernel13GemmUniversalIN4cute5tupleIJiiiiEEENS1_10collective13CollectiveMmaINS1_35MainloopSm100TmaUmmaWarpSpecializedILi4ELi2ELi4ENS5_IJNS4_1CILi1EEESB_SB_EEEEENS5_IJNSA_ILi64EEENSA_ILi256EEESE_EEENS_12float_e5m2_tENS5_IJlSB_lEEESH_SI_NS4_8TiledMMAINS4_8MMA_AtomIJNS4_10MMA_TraitsINS4_19SM100_MMA_F8F6F4_SSEJSH_SH_fSE_SF_NS4_17integral_constantINS4_4UMMA5MajorELSP_0EEESQ_NSN_INSO_7ScaleInELSR_0EEESS_EEEEEENS4_6LayoutISC_NS5_IJNSA_ILi0EEESW_SW_EEEEENS5_IJNS4_10UnderscoreESZ_SZ_EEEEENS4_13SM90_TMA_LOADENS4_14ComposedLayoutINS4_7SwizzleILi2ELi4ELi3EEENS4_18smem_ptr_flag_bitsILi8EEENSV_INS5_IJNSA_ILi8EEESE_EEENS5_IJSE_SB_EEEEEEEvNS4_8identityES12_S1C_vS1D_EENS_8epilogue10collective18CollectiveEpilogueINS1F_23Sm100TmaWarpSpecializedILi4ELi2ELi32ELb0ELb0EEEJSG_NS5_IJNSV_ISE_SB_EES1K_EEESH_SI_SH_SI_NS1F_6fusion15FusionCallbacksIS1J_NS1M_17LinearCombinationISH_fSH_fLNS_15FloatRoundStyleE2EEESG_S1L_JEEENS4_5SM1004TMEM4LOAD26SM100_TMEM_LOAD_16dp32b32xES12_S1C_NS4_39AutoVectorizingCopyWithAssumedAlignmentILi128EEENS4_14SM90_TMA_STOREES1C_S1X_S1X_EEEvvEEEEvNT_6ParamsE --------------------------
	.section	.text._ZN7cutlass13device_kernelINS_4gemm6kernel13GemmUniversalIN4cute5tupleIJiiiiEEENS1_10collective13CollectiveMmaINS1_35MainloopSm100TmaUmmaWarpSpecializedILi4ELi2ELi4ENS5_IJNS4_1CILi1EEESB_SB_EEEEENS5_IJNSA_ILi64EEENSA_ILi256EEESE_EEENS_12float_e5m2_tENS5_IJlSB_lEEESH_SI_NS4_8TiledMMAINS4_8MMA_AtomIJNS4_10MMA_TraitsINS4_19SM100_MMA_F8F6F4_SSEJSH_SH_fSE_SF_NS4_17integral_constantINS4_4UMMA5MajorELSP_0EEESQ_NSN_INSO_7ScaleInELSR_0EEESS_EEEEEENS4_6LayoutISC_NS5_IJNSA_ILi0EEESW_SW_EEEEENS5_IJNS4_10UnderscoreESZ_SZ_EEEEENS4_13SM90_TMA_LOADENS4_14ComposedLayoutINS4_7SwizzleILi2ELi4ELi3EEENS4_18smem_ptr_flag_bitsILi8EEENSV_INS5_IJNSA_ILi8EEESE_EEENS5_IJSE_SB_EEEEEEEvNS4_8identityES12_S1C_vS1D_EENS_8epilogue10collective18CollectiveEpilogueINS1F_23Sm100TmaWarpSpecializedILi4ELi2ELi32ELb0ELb0EEEJSG_NS5_IJNSV_ISE_SB_EES1K_EEESH_SI_SH_SI_NS1F_6fusion15FusionCallbacksIS1J_NS1M_17LinearCombinationISH_fSH_fLNS_15FloatRoundStyleE2EEESG_S1L_JEEENS4_5SM1004TMEM4LOAD26SM100_TMEM_LOAD_16dp32b32xES12_S1C_NS4_39AutoVectorizingCopyWithAssumedAlignmentILi128EEENS4_14SM90_TMA_STOREES1C_S1X_S1X_EEEvvEEEEvNT_6ParamsE,"ax",@progbits
	.align	128
.text._ZN7cutlass13device_kernelINS_4gemm6kernel13GemmUniversalIN4cute5tupleIJiiiiEEENS1_10collective13CollectiveMmaINS1_35MainloopSm100TmaUmmaWarpSpecializedILi4ELi2ELi4ENS5_IJNS4_1CILi1EEESB_SB_EEEEENS5_IJNSA_ILi64EEENSA_ILi256EEESE_EEENS_12float_e5m2_tENS5_IJlSB_lEEESH_SI_NS4_8TiledMMAINS4_8MMA_AtomIJNS4_10MMA_TraitsINS4_19SM100_MMA_F8F6F4_SSEJSH_SH_fSE_SF_NS4_17integral_constantINS4_4UMMA5MajorELSP_0EEESQ_NSN_INSO_7ScaleInELSR_0EEESS_EEEEEENS4_6LayoutISC_NS5_IJNSA_ILi0EEESW_SW_EEEEENS5_IJNS4_10UnderscoreESZ_SZ_EEEEENS4_13SM90_TMA_LOADENS4_14ComposedLayoutINS4_7SwizzleILi2ELi4ELi3EEENS4_18smem_ptr_flag_bitsILi8EEENSV_INS5_IJNSA_ILi8EEESE_EEENS5_IJSE_SB_EEEEEEEvNS4_8identityES12_S1C_vS1D_EENS_8epilogue10collective18CollectiveEpilogueINS1F_23Sm100TmaWarpSpecializedILi4ELi2ELi32ELb0ELb0EEEJSG_NS5_IJNSV_ISE_SB_EES1K_EEESH_SI_SH_SI_NS1F_6fusion15FusionCallbacksIS1J_NS1M_17LinearCombinationISH_fSH_fLNS_15FloatRoundStyleE2EEESG_S1L_JEEENS4_5SM1004TMEM4LOAD26SM100_TMEM_LOAD_16dp32b32xES12_S1C_NS4_39AutoVectorizingCopyWithAssumedAlignmentILi128EEENS4_14SM90_TMA_STOREES1C_S1X_S1X_EEEvvEEEEvNT_6ParamsE:
        .type           _ZN7cutlass13device_kernelINS_4gemm6kernel13GemmUniversalIN4cute5tupleIJiiiiEEENS1_10collective13CollectiveMmaINS1_35MainloopSm100TmaUmmaWarpSpecializedILi4ELi2ELi4ENS5_IJNS4_1CILi1EEESB_SB_EEEEENS5_IJNSA_ILi64EEENSA_ILi256EEESE_EEENS_12float_e5m2_tENS5_IJlSB_lEEESH_SI_NS4_8TiledMMAINS4_8MMA_AtomIJNS4_10MMA_TraitsINS4_19SM100_MMA_F8F6F4_SSEJSH_SH_fSE_SF_NS4_17integral_constantINS4_4UMMA5MajorELSP_0EEESQ_NSN_INSO_7ScaleInELSR_0EEESS_EEEEEENS4_6LayoutISC_NS5_IJNSA_ILi0EEESW_SW_EEEEENS5_IJNS4_10UnderscoreESZ_SZ_EEEEENS4_13SM90_TMA_LOADENS4_14ComposedLayoutINS4_7SwizzleILi2ELi4ELi3EEENS4_18smem_ptr_flag_bitsILi8EEENSV_INS5_IJNSA_ILi8EEESE_EEENS5_IJSE_SB_EEEEEEEvNS4_8identityES12_S1C_vS1D_EENS_8epilogue10collective18CollectiveEpilogueINS1F_23Sm100TmaWarpSpecializedILi4ELi2ELi32ELb0ELb0EEEJSG_NS5_IJNSV_ISE_SB_EES1K_EEESH_SI_SH_SI_NS1F_6fusion15FusionCallbacksIS1J_NS1M_17LinearCombinationISH_fSH_fLNS_15FloatRoundStyleE2EEESG_S1L_JEEENS4_5SM1004TMEM4LOAD26SM100_TMEM_LOAD_16dp32b32xES12_S1C_NS4_39AutoVectorizingCopyWithAssumedAlignmentILi128EEENS4_14SM90_TMA_STOREES1C_S1X_S1X_EEEvvEEEEvNT_6ParamsE,@function
        .size           _ZN7cutlass13device_kernelINS_4gemm6kernel13GemmUniversalIN4cute5tupleIJiiiiEEENS1_10collective13CollectiveMmaINS1_35MainloopSm100TmaUmmaWarpSpecializedILi4ELi2ELi4ENS5_IJNS4_1CILi1EEESB_SB_EEEEENS5_IJNSA_ILi64EEENSA_ILi256EEESE_EEENS_12float_e5m2_tENS5_IJlSB_lEEESH_SI_NS4_8TiledMMAINS4_8MMA_AtomIJNS4_10MMA_TraitsINS4_19SM100_MMA_F8F6F4_SSEJSH_SH_fSE_SF_NS4_17integral_constantINS4_4UMMA5MajorELSP_0EEESQ_NSN_INSO_7ScaleInELSR_0EEESS_EEEEEENS4_6LayoutISC_NS5_IJNSA_ILi0EEESW_SW_EEEEENS5_IJNS4_10UnderscoreESZ_SZ_EEEEENS4_13SM90_TMA_LOADENS4_14ComposedLayoutINS4_7SwizzleILi2ELi4ELi3EEENS4_18smem_ptr_flag_bitsILi8EEENSV_INS5_IJNSA_ILi8EEESE_EEENS5_IJSE_SB_EEEEEEEvNS4_8identityES12_S1C_vS1D_EENS_8epilogue10collective18CollectiveEpilogueINS1F_23Sm100TmaWarpSpecializedILi4ELi2ELi32ELb0ELb0EEEJSG_NS5_IJNSV_ISE_SB_EES1K_EEESH_SI_SH_SI_NS1F_6fusion15FusionCallbacksIS1J_NS1M_17LinearCombinationISH_fSH_fLNS_15FloatRoundStyleE2EEESG_S1L_JEEENS4_5SM1004TMEM4LOAD26SM100_TMEM_LOAD_16dp32b32xES12_S1C_NS4_39AutoVectorizingCopyWithAssumedAlignmentILi128EEENS4_14SM90_TMA_STOREES1C_S1X_S1X_EEEvvEEEEvNT_6ParamsE,(.L_x_170 - _ZN7cutlass13device_kernelINS_4gemm6kernel13GemmUniversalIN4cute5tupleIJiiiiEEENS1_10collective13CollectiveMmaINS1_35MainloopSm100TmaUmmaWarpSpecializedILi4ELi2ELi4ENS5_IJNS4_1CILi1EEESB_SB_EEEEENS5_IJNSA_ILi64EEENSA_ILi256EEESE_EEENS_12float_e5m2_tENS5_IJlSB_lEEESH_SI_NS4_8TiledMMAINS4_8MMA_AtomIJNS4_10MMA_TraitsINS4_19SM100_MMA_F8F6F4_SSEJSH_SH_fSE_SF_NS4_17integral_constantINS4_4UMMA5MajorELSP_0EEESQ_NSN_INSO_7ScaleInELSR_0EEESS_EEEEEENS4_6LayoutISC_NS5_IJNSA_ILi0EEESW_SW_EEEEENS5_IJNS4_10UnderscoreESZ_SZ_EEEEENS4_13SM90_TMA_LOADENS4_14ComposedLayoutINS4_7SwizzleILi2ELi4ELi3EEENS4_18smem_ptr_flag_bitsILi8EEENSV_INS5_IJNSA_ILi8EEESE_EEENS5_IJSE_SB_EEEEEEEvNS4_8identityES12_S1C_vS1D_EENS_8epilogue10collective18CollectiveEpilogueINS1F_23Sm100TmaWarpSpecializedILi4ELi2ELi32ELb0ELb0EEEJSG_NS5_IJNSV_ISE_SB_EES1K_EEESH_SI_SH_SI_NS1F_6fusion15FusionCallbacksIS1J_NS1M_17LinearCombinationISH_fSH_fLNS_15FloatRoundStyleE2EEESG_S1L_JEEENS4_5SM1004TMEM4LOAD26SM100_TMEM_LOAD_16dp32b32xES12_S1C_NS4_39AutoVectorizingCopyWithAssumedAlignmentILi128EEENS4_14SM90_TMA_STOREES1C_S1X_S1X_EEEvvEEEEvNT_6ParamsE)
        .other          _ZN7cutlass13device_kernelINS_4gemm6kernel13GemmUniversalIN4cute5tupleIJiiiiEEENS1_10collective13CollectiveMmaINS1_35MainloopSm100TmaUmmaWarpSpecializedILi4ELi2ELi4ENS5_IJNS4_1CILi1EEESB_SB_EEEEENS5_IJNSA_ILi64EEENSA_ILi256EEESE_EEENS_12float_e5m2_tENS5_IJlSB_lEEESH_SI_NS4_8TiledMMAINS4_8MMA_AtomIJNS4_10MMA_TraitsINS4_19SM100_MMA_F8F6F4_SSEJSH_SH_fSE_SF_NS4_17integral_constantINS4_4UMMA5MajorELSP_0EEESQ_NSN_INSO_7ScaleInELSR_0EEESS_EEEEEENS4_6LayoutISC_NS5_IJNSA_ILi0EEESW_SW_EEEEENS5_IJNS4_10UnderscoreESZ_SZ_EEEEENS4_13SM90_TMA_LOADENS4_14ComposedLayoutINS4_7SwizzleILi2ELi4ELi3EEENS4_18smem_ptr_flag_bitsILi8EEENSV_INS5_IJNSA_ILi8EEESE_EEENS5_IJSE_SB_EEEEEEEvNS4_8identityES12_S1C_vS1D_EENS_8epilogue10collective18CollectiveEpilogueINS1F_23Sm100TmaWarpSpecializedILi4ELi2ELi32ELb0ELb0EEEJSG_NS5_IJNSV_ISE_SB_EES1K_EEESH_SI_SH_SI_NS1F_6fusion15FusionCallbacksIS1J_NS1M_17LinearCombinationISH_fSH_fLNS_15FloatRoundStyleE2EEESG_S1L_JEEENS4_5SM1004TMEM4LOAD26SM100_TMEM_LOAD_16dp32b32xES12_S1C_NS4_39AutoVectorizingCopyWithAssumedAlignmentILi128EEENS4_14SM90_TMA_STOREES1C_S1X_S1X_EEEvvEEEEvNT_6ParamsE,@"STO_CUDA_ENTRY STV_DEFAULT"
_ZN7cutlass13device_kernelINS_4gemm6kernel13GemmUniversalIN4cute5tupleIJiiiiEEENS1_10collective13CollectiveMmaINS1_35MainloopSm100TmaUmmaWarpSpecializedILi4ELi2ELi4ENS5_IJNS4_1CILi1EEESB_SB_EEEEENS5_IJNSA_ILi64EEENSA_ILi256EEESE_EEENS_12float_e5m2_tENS5_IJlSB_lEEESH_SI_NS4_8TiledMMAINS4_8MMA_AtomIJNS4_10MMA_TraitsINS4_19SM100_MMA_F8F6F4_SSEJSH_SH_fSE_SF_NS4_17integral_constantINS4_4UMMA5MajorELSP_0EEESQ_NSN_INSO_7ScaleInELSR_0EEESS_EEEEEENS4_6LayoutISC_NS5_IJNSA_ILi0EEESW_SW_EEEEENS5_IJNS4_10UnderscoreESZ_SZ_EEEEENS4_13SM90_TMA_LOADENS4_14ComposedLayoutINS4_7SwizzleILi2ELi4ELi3EEENS4_18smem_ptr_flag_bitsILi8EEENSV_INS5_IJNSA_ILi8EEESE_EEENS5_IJSE_SB_EEEEEEEvNS4_8identityES12_S1C_vS1D_EENS_8epilogue10collective18CollectiveEpilogueINS1F_23Sm100TmaWarpSpecializedILi4ELi2ELi32ELb0ELb0EEEJSG_NS5_IJNSV_ISE_SB_EES1K_EEESH_SI_SH_SI_NS1F_6fusion15FusionCallbacksIS1J_NS1M_17LinearCombinationISH_fSH_fLNS_15FloatRoundStyleE2EEESG_S1L_JEEENS4_5SM1004TMEM4LOAD26SM100_TMEM_LOAD_16dp32b32xES12_S1C_NS4_39AutoVectorizingCopyWithAssumedAlignmentILi128EEENS4_14SM90_TMA_STOREES1C_S1X_S1X_EEEvvEEEEvNT_6ParamsE:
[----:B------:R-:W1:Y:S01]  /*0000*/  LDC R1, c[0x0][0x37c] ;  /* 0x0000df00ff017b82 */ /* 0x000e620000000800 */
[----:B------:R-:W2:Y:S01]  /*0010*/  S2R R108, SR_TID.X ;  /* 0x00000000006c7919 */ /* 0x000ea20000002100 */
[----:B------:R-:W3:Y:S01]  /*0020*/  LDCU.64 UR4, c[0x0][0x890] ;  /* 0x00011200ff0477ac */ /* 0x000ee20008000a00 */
[----:B------:R-:W-:Y:S02]  /*0030*/  PRMT R96, RZ, 0x7610, R96 ;  /* 0x00007610ff607816 */ /* 0x000fe40000000060 */
[----:B------:R-:W-:Y:S01]  /*0040*/  ELECT P5, URZ, PT ;  /* 0x0000000000ff782f */ /* 0x000fe200038a0000 */
[----:B------:R-:W4:Y:S01]  /*0050*/  LDCU.64 UR46, c[0x0][0x358] ;  /* 0x00006b00ff2e77ac */ /* 0x000f220008000a00 */
[----:B---3--:R-:W-:-:S04]  /*0060*/  UISETP.NE.U32.AND UP0, UPT, UR4, URZ, UPT ;  /* 0x000000ff0400728c */ /* 0x008fc8000bf05070 */
[----:B------:R-:W-:Y:S01]  /*0070*/  UISETP.NE.AND.EX UP0, UPT, UR5, URZ, UPT, UP0 ;  /* 0x000000ff0500728c */ /* 0x000fe2000bf05300 */
[----:B--2---:R-:W-:-:S05]  /*0080*/  SHF.R.U32.HI R101, RZ, 0x5, R108 ;  /* 0x00000005ff657819 */ /* 0x004fca000001166c */
[----:B------:R-:W2:Y:S02]  /*0090*/  SHFL.IDX PT, R0, R101, RZ, 0x1f ;  /* 0x00001fff65007589 */ /* 0x000ea400000e0000 */
[----:B--2---:R-:W-:Y:S01]  /*00a0*/  R2UR UR8, R0 ;  /* 0x00000000000872ca */ /* 0x004fe200000e0000 */
[----:B-1--4-:R-:W-:-:S14]  /*00b0*/  BRA.U UP0, `(.L_x_0) ;  /* 0x00000001002c7547 */ /* 0x012fdc000b800000 */
[----:B------:R-:W1:Y:S02]  /*00c0*/  LDCU.64 UR6, c[0x0][0x888] ;  /* 0x00011100ff0677ac */ /* 0x000e640008000a00 */
[----:B-1----:R-:W-:-:S04]  /*00d0*/  UISETP.NE.U32.AND UP0, UPT, UR6, URZ, UPT ;  /* 0x000000ff0600728c */ /* 0x002fc8000bf05070 */
[----:B------:R-:W-:-:S09]  /*00e0*/  UISETP.NE.AND.EX UP0, UPT, UR7, URZ, UPT, UP0 ;  /* 0x000000ff0700728c */ /* 0x000fd2000bf05300 */
[----:B------:R-:W-:Y:S05]  /*00f0*/  BRA.U !UP0, `(.L_x_1) ;  /* 0x0000000108107547 */ /* 0x000fea000b800000 */
[----:B------:R-:W1:Y:S02]  /*0100*/  LDC.64 R2, c[0x0][0x888] ;  /* 0x00022200ff027b82 */ /* 0x000e640000000a00 */
[----:B-1----:R1:W5:Y:S01]  /*0110*/  LDG.E R49, desc[UR46][R2.64] ;  /* 0x0000002e02317981 */ /* 0x002362000c1e1900 */
[----:B------:R-:W-:Y:S01]  /*0120*/  HFMA2 R96, -RZ, RZ, 0, 5.9604644775390625e-08 ;  /* 0x00000001ff607431 */ /* 0x000fe200000001ff */
[----:B------:R-:W-:Y:S05]  /*0130*/  BRA `(.L_x_0) ;  /* 0x00000000000c7947 */ /* 0x000fea0003800000 */
.L_x_1:
[----:B------:R-:W1:Y:S01]  /*0140*/  LDCU UR6, c[0x0][0x880] ;  /* 0x00011000ff0677ac */ /* 0x000e620008000800 */
[----:B------:R-:W-:Y:S01]  /*0150*/  HFMA2 R96, -RZ, RZ, 0, 5.9604644775390625e-08 ;  /* 0x00000001ff607431 */ /* 0x000fe200000001ff */
[----:B-1----:R-:W-:-:S07]  /*0160*/  MOV R49, UR6 ;  /* 0x0000000600317c02 */ /* 0x002fce0008000f00 */
.L_x_0:
[----:B------:R-:W2:Y:S02]  /*0170*/  LDCU.64 UR6, c[0x0][0x8b0] ;  /* 0x00011600ff0677ac */ /* 0x000ea40008000a00 */
[----:B--2---:R-:W-:-:S04]  /*0180*/  UISETP.NE.U32.AND UP0, UPT, UR6, URZ, UPT ;  /* 0x000000ff0600728c */ /* 0x004fc8000bf05070 */
[----:B------:R-:W-:-:S09]  /*0190*/  UISETP.NE.AND.EX UP0, UPT, UR7, URZ, UPT, UP0 ;  /* 0x000000ff0700728c */ /* 0x000fd2000bf05300 */
[----:B------:R-:W-:Y:S05]  /*01a0*/  BRA.U UP0, `(.L_x_2) ;  /* 0x0000000100247547 */ /* 0x000fea000b800000 */
[----:B------:R-:W2:Y:S02]  /*01b0*/  LDCU.64 UR6, c[0x0][0x8a8] ;  /* 0x00011500ff0677ac */ /* 0x000ea40008000a00 */
[----:B--2---:R-:W-:-:S04]  /*01c0*/  UISETP.NE.U32.AND UP0, UPT, UR6, URZ, UPT ;  /* 0x000000ff0600728c */ /* 0x004fc8000bf05070 */
[----:B------:R-:W-:-:S09]  /*01d0*/  UISETP.NE.AND.EX UP0, UPT, UR7, URZ, UPT, UP0 ;  /* 0x000000ff0700728c */ /* 0x000fd2000bf05300 */
[----:B------:R-:W-:Y:S05]  /*01e0*/  BRA.U !UP0, `(.L_x_3) ;  /* 0x00000001080c7547 */ /* 0x000fea000b800000 */
[----:B-1----:R-:W1:Y:S02]  /*01f0*/  LDC.64 R2, c[0x0][0x8a8] ;  /* 0x00022a00ff027b82 */ /* 0x002e640000000a00 */
[----:B-1----:R2:W5:Y:S01]  /*0200*/  LDG.E R47, desc[UR46][R2.64] ;  /* 0x0000002e022f7981 */ /* 0x002562000c1e1900 */
[----:B------:R-:W-:Y:S05]  /*0210*/  BRA `(.L_x_2) ;  /* 0x0000000000087947 */ /* 0x000fea0003800000 */
.L_x_3:
[----:B------:R-:W2:Y:S02]  /*0220*/  LDCU UR6, c[0x0][0x8a0] ;  /* 0x00011400ff0677ac */ /* 0x000ea40008000800 */
[----:B--2---:R-:W-:Y:S02]  /*0230*/  MOV R47, UR6 ;  /* 0x00000006002f7c02 */ /* 0x004fe40008000f00 */
.L_x_2:
[----:B------:R-:W-:Y:S01]  /*0240*/  IMAD.U32 R0, RZ, RZ, UR8 ;  /* 0x00000008ff007e24 */ /* 0x000fe2000f8e00ff */
[----:B------:R-:W-:Y:S04]  /*0250*/  BSSY.RECONVERGENT B0, `(.L_x_4) ;  /* 0x000000c000007945 */ /* 0x000fe80003800200 */
[C---:B------:R-:W-:Y:S02]  /*0260*/  ISETP.NE.OR P1, PT, R0.reuse, 0x1, !P5 ;  /* 0x000000010000780c */ /* 0x040fe40006f25670 */
[----:B------:R-:W-:-:S11]  /*0270*/  ISETP.NE.OR P0, PT, R0, 0x3, !P5 ;  /* 0x000000030000780c */ /* 0x000fd60006f05670 */
[----:B------:R-:W-:Y:S05]  /*0280*/  @P1 BRA `(.L_x_5) ;  /* 0x0000000000201947 */ /* 0x000fea0003800000 */
[----:B------:R-:W3:Y:S02]  /*0290*/  LDCU.64 UR6, c[0x0][0x348] ;  /* 0x00006900ff0677ac */ /* 0x000ee40008000a00 */
[----:B---3--:R-:W-:Y:S02]  /*02a0*/  UIADD3 UR10, UP1, UPT, UR6, 0x80, URZ ;  /* 0x00000080060a7890 */ /* 0x008fe4000ff3e0ff */
[----:B------:R-:W-:Y:S02]  /*02b0*/  UIADD3 UR6, UP0, UPT, UR6, 0x180, URZ ;  /* 0x0000018006067890 */ /* 0x000fe4000ff1e0ff */
[----:B------:R-:W-:Y:S02]  /*02c0*/  UIADD3.X UR11, UPT, UPT, URZ, UR7, URZ, UP1, !UPT ;  /* 0x00000007ff0b7290 */ /* 0x000fe40008ffe4ff */
[----:B------:R-:W-:-:S07]  /*02d0*/  UIADD3.X UR7, UPT, UPT, URZ, UR7, URZ, UP0, !UPT ;  /* 0x00000007ff077290 */ /* 0x000fce00087fe4ff */
[----:B------:R3:W-:Y:S02]  /*02e0*/  UTMACCTL.PF [UR10] ;  /* 0x000000000a0079b9 */ /* 0x0007e40008040000 */
[----:B------:R3:W-:Y:S02]  /*02f0*/  UTMACCTL.PF [UR6] ;  /* 0x00000000060079b9 */ /* 0x0007e40008040000 */
[----:B---3--:R-:W-:Y:S01]  /*0300*/  NOP ;  /* 0x0000000000007918 */ /* 0x008fe20000000000 */
.L_x_5:
[----:B------:R-:W-:Y:S05]  /*0310*/  BSYNC.RECONVERGENT B0 ;  /* 0x0000000000007941 */ /* 0x000fea0003800200 */
.L_x_4:
[----:B------:R-:W-:Y:S04]  /*0320*/  BSSY.RECONVERGENT B0, `(.L_x_6) ;  /* 0x000000a000007945 */ /* 0x000fe80003800200 */
        /* <DEDUP_REMOVED lines=9> */
.L_x_7:
[----:B------:R-:W-:Y:S05]  /*03c0*/  BSYNC.RECONVERGENT B0 ;  /* 0x0000000000007941 */ /* 0x000fea0003800200 */
.L_x_6:
[----:B------:R-:W3:Y:S01]  /*03d0*/  LDCU.64 UR6, c[0x0][0x888] ;  /* 0x00011100ff0677ac */ /* 0x000ee20008000a00 */
[----:B------:R-:W-:Y:S02]  /*03e0*/  UISETP.EQ.U32.AND UP1, UPT, UR4, URZ, UPT ;  /* 0x000000ff0400728c */ /* 0x000fe4000bf22070 */
[----:B------:R-:W-:Y:S02]  /*03f0*/  UPLOP3.LUT UP2, UPT, UPT, UPT, UPT, 0x80, 0x8 ;  /* 0x000000000008789c */ /* 0x000fe40003f4f070 */
[----:B---3--:R-:W-:-:S04]  /*0400*/  UISETP.NE.U32.AND UP0, UPT, UR6, URZ, UPT ;  /* 0x000000ff0600728c */ /* 0x008fc8000bf05070 */
[----:B------:R-:W-:-:S04]  /*0410*/  UISETP.NE.AND.EX UP0, UPT, UR7, URZ, UPT, UP0 ;  /* 0x000000ff0700728c */ /* 0x000fc8000bf05300 */
[----:B------:R-:W-:-:S04]  /*0420*/  UISETP.EQ.OR.EX UP3, UPT, UR5, URZ, !UP0, UP1 ;  /* 0x000000ff0500728c */ /* 0x000fc8000c762710 */
[----:B------:R-:W-:-:S05]  /*0430*/  UP2UR UR50, UPR, URZ, 0x8 ;  /* 0x00000008ff327883 */ /* 0x000fca0008000000 */
[----:B------:R-:W-:Y:S07]  /*0440*/  BRA.U !UP3, `(.L_x_8) ;  /* 0x000000010b207547 */ /* 0x000fee000b800000 */
[----:B------:R-:W-:Y:S01]  /*0450*/  UISETP.NE.U32.AND UP2, UPT, UR4, URZ, UPT ;  /* 0x000000ff0400728c */ /* 0x000fe2000bf45070 */
[----:B-----5:R-:W-:Y:S01]  /*0460*/  FSETP.NEU.AND P0, PT, R49, RZ, PT ;  /* 0x000000ff3100720b */ /* 0x020fe20003f0d000 */
[----:B------:R-:W-:Y:S02]  /*0470*/  USEL UR4, URZ, 0xffffffff, UP0 ;  /* 0xffffffffff047887 */ /* 0x000fe40008000000 */
[----:B------:R-:W-:-:S10]  /*0480*/  UISETP.NE.AND.EX UP2, UPT, UR5, URZ, UPT, UP2 ;  /* 0x000000ff0500728c */ /* 0x000fd4000bf45320 */
[----:B------:R-:W-:Y:S01]  /*0490*/  VOTEU.ANY UP1, P0 ;  /* 0x0000000000ff7886 */ /* 0x000fe20000020100 */
[----:B------:R-:W-:-:S04]  /*04a0*/  @!UP2 USEL UR4, URZ, 0xffffffff, UP1 ;  /* 0xffffffffff04a887 */ /* 0x000fc80008800000 */
[----:B------:R-:W-:-:S04]  /*04b0*/  ULOP3.LUT UR4, UR4, 0x1, URZ, 0xc0, !UPT ;  /* 0x0000000104047892 */ /* 0x000fc8000f8ec0ff */
[----:B------:R-:W-:-:S11]  /*04c0*/  UISETP.NE.U32.AND UP2, UPT, UR4, 0x1, UPT ;  /* 0x000000010400788c */ /* 0x000fd6000bf45070 */
.L_x_8:
[----:B-12---:R-:W1:Y:S01]  /*04d0*/  SHFL.IDX PT, R2, R101, RZ, 0x1f ;  /* 0x00001fff65027589 */ /* 0x006e6200000e0000 */
[----:B------:R-:W-:-:S04]  /*04e0*/  UISETP.NE.AND UP1, UPT, UR8, 0x2, UPT ;  /* 0x000000020800788c */ /* 0x000fc8000bf25270 */
[----:B------:R-:W-:Y:S01]  /*04f0*/  USEL UR6, URZ, 0x1, UP1 ;  /* 0x00000001ff067887 */ /* 0x000fe20008800000 */
[----:B-1----:R-:W-:-:S13]  /*0500*/  ISETP.NE.AND P0, PT, R2, RZ, PT ;  /* 0x000000ff0200720c */ /* 0x002fda0003f05270 */
[----:B------:R-:W-:Y:S05]  /*0510*/  @P0 BRA `(.L_x_9) ;  /* 0x0000000000480947 */ /* 0x000fea0003800000 */
[----:B------:R-:W1:Y:S01]  /*0520*/  S2UR UR5, SR_CgaCtaId ;  /* 0x00000000000579c3 */ /* 0x000e620000008800 */
[----:B------:R-:W-:Y:S01]  /*0530*/  UMOV UR7, 0x400 ;  /* 0x0000040000077882 */ /* 0x000fe20000000000 */
[----:B------:R-:W-:Y:S01]  /*0540*/  UMOV UR4, 0x1 ;  /* 0x0000000100047882 */ /* 0x000fe20000000000 */
[----:B------:R-:W-:Y:S01]  /*0550*/  ELECT P0, URZ, PT ;  /* 0x0000000000ff782f */ /* 0x000fe20003800000 */
[----:B------:R-:W-:-:S04]  /*0560*/  UIADD3 UR10, UPT, UPT, -UR4, 0x100000, URZ ;  /* 0x00100000040a7890 */ /* 0x000fc8000fffe1ff */
[----:B------:R-:W-:Y:S02]  /*0570*/  USHF.L.U32 UR11, UR10, 0xb, URZ ;  /* 0x0000000b0a0b7899 */ /* 0x000fe400080006ff */
[----:B------:R-:W-:Y:S02]  /*0580*/  USHF.L.U32 UR10, UR10, 0x1, URZ ;  /* 0x000000010a0a7899 */ /* 0x000fe400080006ff */
[----:B-1----:R-:W-:Y:S01]  /*0590*/  ULEA UR5, UR5, UR7, 0x18 ;  /* 0x0000000705057291 */ /* 0x002fe2000f8ec0ff */
[----:B------:R-:W1:Y:S11]  /*05a0*/  FENCE.VIEW.ASYNC.S ;  /* 0x00000000000073c6 */ /* 0x000e760000000000 */
[----:B-1----:R1:W2:Y:S01]  /*05b0*/  SYNCS.EXCH.64 URZ, [UR5], UR10 ;  /* 0x0000000a05ff75b2 */ /* 0x0022a20008000100 */
[----:B------:R1:W3:Y:S01]  /*05c0*/  SYNCS.EXCH.64 URZ, [UR5+0x20], UR10 ;  /* 0x0000200a05ff75b2 */ /* 0x0002e20008000100 */
[----:B------:R1:W4:Y:S01]  /*05d0*/  SYNCS.EXCH.64 URZ, [UR5+0x8], UR10 ;  /* 0x0000080a05ff75b2 */ /* 0x0003220008000100 */
[----:B------:R1:W1:Y:S01]  /*05e0*/  SYNCS.EXCH.64 URZ, [UR5+0x28], UR10 ;  /* 0x0000280a05ff75b2 */ /* 0x0002620008000100 */
[----:B------:R1:W1:Y:S01]  /*05f0*/  SYNCS.EXCH.64 URZ, [UR5+0x10], UR10 ;  /* 0x0000100a05ff75b2 */ /* 0x0002620008000100 */
[----:B------:R1:W1:Y:S01]  /*0600*/  SYNCS.EXCH.64 URZ, [UR5+0x30], UR10 ;  /* 0x0000300a05ff75b2 */ /* 0x0002620008000100 */
[----:B------:R1:W1:Y:S01]  /*0610*/  SYNCS.EXCH.64 URZ, [UR5+0x18], UR10 ;  /* 0x0000180a05ff75b2 */ /* 0x0002620008000100 */
[----:B------:R1:W1:Y:S01]  /*0620*/  SYNCS.EXCH.64 URZ, [UR5+0x38], UR10 ;  /* 0x0000380a05ff75b2 */ /* 0x0002620008000100 */
[----:B------:R-:W-:Y:S01]  /*0630*/  NOP ;  /* 0x0000000000007918 */ /* 0x000fe20000000000 */
.L_x_9:
[----:B------:R-:W2:Y:S01]  /*0640*/  SHFL.IDX PT, R2, R101, RZ, 0x1f ;  /* 0x00001fff65027589 */ /* 0x000ea200000e0000 */
[----:B------:R-:W-:Y:S01]  /*0650*/  NOP ;  /* 0x0000000000007918 */ /* 0x000fe20000000000 */
[----:B--2---:R-:W-:-:S13]  /*0660*/  ISETP.NE.AND P0, PT, R2, 0x1, PT ;  /* 0x000000010200780c */ /* 0x004fda0003f05270 */
[----:B------:R-:W-:Y:S05]  /*0670*/  @P0 BRA `(.L_x_10) ;  /* 0x0000000000580947 */ /* 0x000fea0003800000 */
[----:B------:R-:W2:Y:S01]  /*0680*/  S2UR UR7, SR_CgaCtaId ;  /* 0x00000000000779c3 */ /* 0x000ea20000008800 */
[----:B------:R-:W-:Y:S01]  /*0690*/  UMOV UR9, 0x400 ;  /* 0x0000040000097882 */ /* 0x000fe20000000000 */
[----:B-1----:R-:W-:Y:S01]  /*06a0*/  UMOV UR5, 0x20 ;  /* 0x0000002000057882 */ /* 0x002fe20000000000 */
[----:B------:R-:W-:Y:S01]  /*06b0*/  UMOV UR4, 0x80 ;  /* 0x0000008000047882 */ /* 0x000fe20000000000 */
[----:B------:R-:W-:-:S04]  /*06c0*/  UIADD3 UR10, UPT, UPT, -UR5, 0x100000, URZ ;  /* 0x00100000050a7890 */ /* 0x000fc8000fffe1ff */
[----:B------:R-:W-:Y:S02]  /*06d0*/  USHF.L.U32 UR11, UR10, 0xb, URZ ;  /* 0x0000000b0a0b7899 */ /* 0x000fe400080006ff */
[----:B------:R-:W-:Y:S02]  /*06e0*/  USHF.L.U32 UR10, UR10, 0x1, URZ ;  /* 0x000000010a0a7899 */ /* 0x000fe400080006ff */
[----:B------:R-:W-:-:S04]  /*06f0*/  UIADD3 UR4, UPT, UPT, -UR4, 0x100000, URZ ;  /* 0x0010000004047890 */ /* 0x000fc8000fffe1ff */
[----:B------:R-:W-:Y:S02]  /*0700*/  USHF.L.U32 UR5, UR4, 0xb, URZ ;  /* 0x0000000b04057899 */ /* 0x000fe400080006ff */
[----:B------:R-:W-:Y:S01]  /*0710*/  USHF.L.U32 UR4, UR4, 0x1, URZ ;  /* 0x0000000104047899 */ /* 0x000fe200080006ff */
[----:B------:R-:W-:Y:S01]  /*0720*/  ELECT P0, URZ, PT ;  /* 0x0000000000ff782f */ /* 0x000fe20003800000 */
[----:B--2---:R-:W-:Y:S01]  /*0730*/  ULEA UR7, UR7, UR9, 0x18 ;  /* 0x0000000907077291 */ /* 0x004fe2000f8ec0ff */
[----:B------:R-:W1:Y:S11]  /*0740*/  FENCE.VIEW.ASYNC.S ;  /* 0x00000000000073c6 */ /* 0x000e760000000000 */
[----:B-1----:R2:W1:Y:S01]  /*0750*/  SYNCS.EXCH.64 URZ, [UR7+0x40], UR10 ;  /* 0x0000400a07ff75b2 */ /* 0x0024620008000100 */
[----:B------:R2:W1:Y:S01]  /*0760*/  SYNCS.EXCH.64 URZ, [UR7+0x60], UR4 ;  /* 0x0000600407ff75b2 */ /* 0x0004620008000100 */
[----:B------:R2:W1:Y:S01]  /*0770*/  SYNCS.EXCH.64 URZ, [UR7+0x48], UR10 ;  /* 0x0000480a07ff75b2 */ /* 0x0004620008000100 */
[----:B------:R2:W1:Y:S01]  /*0780*/  SYNCS.EXCH.64 URZ, [UR7+0x68], UR4 ;  /* 0x0000680407ff75b2 */ /* 0x0004620008000100 */
[----:B------:R2:W1:Y:S01]  /*0790*/  SYNCS.EXCH.64 URZ, [UR7+0x50], UR10 ;  /* 0x0000500a07ff75b2 */ /* 0x0004620008000100 */
[----:B------:R2:W1:Y:S01]  /*07a0*/  SYNCS.EXCH.64 URZ, [UR7+0x70], UR4 ;  /* 0x0000700407ff75b2 */ /* 0x0004620008000100 */
[----:B------:R2:W1:Y:S01]  /*07b0*/  SYNCS.EXCH.64 URZ, [UR7+0x58], UR10 ;  /* 0x0000580a07ff75b2 */ /* 0x0004620008000100 */
[----:B------:R2:W1:Y:S02]  /*07c0*/  SYNCS.EXCH.64 URZ, [UR7+0x78], UR4 ;  /* 0x0000780407ff75b2 */ /* 0x0004640008000100 */
[----:B--2---:R-:W-:Y:S01]  /*07d0*/  NOP ;  /* 0x0000000000007918 */ /* 0x004fe20000000000 */
.L_x_10:
[----:B------:R-:W2:Y:S01]  /*07e0*/  SHFL.IDX PT, R2, R101, RZ, 0x1f ;  /* 0x00001fff65027589 */ /* 0x000ea200000e0000 */
[----:B------:R-:W-:Y:S01]  /*07f0*/  NOP ;  /* 0x0000000000007918 */ /* 0x000fe20000000000 */
[----:B--2---:R-:W-:-:S13]  /*0800*/  ISETP.NE.AND P0, PT, R2, 0x3, PT ;  /* 0x000000030200780c */ /* 0x004fda0003f05270 */
[----:B------:R-:W-:Y:S05]  /*0810*/  @P0 BRA `(.L_x_11) ;  /* 0x0000000000300947 */ /* 0x000fea0003800000 */
[----:B-1----:R-:W1:Y:S01]  /*0820*/  S2UR UR5, SR_CgaCtaId ;  /* 0x00000000000579c3 */ /* 0x002e620000008800 */
        /* <DEDUP_REMOVED lines=8> */
[----:B-1----:R2:W1:Y:S01]  /*08b0*/  SYNCS.EXCH.64 URZ, [UR5+0x80], UR10 ;  /* 0x0000800a05ff75b2 */ /* 0x0024620008000100 */
[----:B------:R2:W1:Y:S02]  /*08c0*/  SYNCS.EXCH.64 URZ, [UR5+0x88], UR10 ;  /* 0x0000880a05ff75b2 */ /* 0x0004640008000100 */
[----:B--2---:R-:W-:Y:S01]  /*08d0*/  NOP ;  /* 0x0000000000007918 */ /* 0x004fe20000000000 */
.L_x_11:
[----:B------:R-:W2:Y:S01]  /*08e0*/  SHFL.IDX PT, R2, R101, RZ, 0x1f ;  /* 0x00001fff65027589 */ /* 0x000ea200000e0000 */
[----:B------:R-:W-:Y:S01]  /*08f0*/  NOP ;  /* 0x0000000000007918 */ /* 0x000fe20000000000 */
[----:B--2---:R-:W-:-:S13]  /*0900*/  ISETP.NE.AND P0, PT, R2, 0x4, PT ;  /* 0x000000040200780c */ /* 0x004fda0003f05270 */
[----:B------:R-:W-:Y:S05]  /*0910*/  @P0 BRA `(.L_x_12) ;  /* 0x00000000004c0947 */ /* 0x000fea0003800000 */
[----:B-1----:R-:W1:Y:S01]  /*0920*/  S2UR UR5, SR_CgaCtaId ;  /* 0x00000000000579c3 */ /* 0x002e620000008800 */
[----:B------:R-:W-:Y:S01]  /*0930*/  UMOV UR9, 0x100 ;  /* 0x0000010000097882 */ /* 0x000fe20000000000 */
[----:B------:R-:W-:Y:S01]  /*0940*/  UMOV UR7, 0x400 ;  /* 0x0000040000077882 */ /* 0x000fe20000000000 */
[----:B------:R-:W-:Y:S01]  /*0950*/  USEL UR9, UR9, 0xe0, UP2 ;  /* 0x000000e009097887 */ /* 0x000fe20009000000 */
[----:B------:R-:W-:Y:S01]  /*0960*/  UMOV UR4, 0x1 ;  /* 0x0000000100047882 */ /* 0x000fe20000000000 */
[----:B------:R-:W-:Y:S01]  /*0970*/  ELECT P0, URZ, PT ;  /* 0x0000000000ff782f */ /* 0x000fe20003800000 */
[----:B------:R-:W-:-:S04]  /*0980*/  UIADD3 UR10, UPT, UPT, -UR4, 0x100000, URZ ;  /* 0x00100000040a7890 */ /* 0x000fc8000fffe1ff */
[----:B------:R-:W-:Y:S02]  /*0990*/  USHF.L.U32 UR11, UR10, 0xb, URZ ;  /* 0x0000000b0a0b7899 */ /* 0x000fe400080006ff */
[----:B------:R-:W-:Y:S02]  /*09a0*/  USHF.L.U32 UR10, UR10, 0x1, URZ ;  /* 0x000000010a0a7899 */ /* 0x000fe400080006ff */
[----:B------:R-:W-:-:S04]  /*09b0*/  UIADD3 UR12, UPT, UPT, -UR9, 0x100000, URZ ;  /* 0x00100000090c7890 */ /* 0x000fc8000fffe1ff */
[----:B------:R-:W-:Y:S02]  /*09c0*/  USHF.L.U32 UR13, UR12, 0xb, URZ ;  /* 0x0000000b0c0d7899 */ /* 0x000fe400080006ff */
[----:B------:R-:W-:Y:S02]  /*09d0*/  USHF.L.U32 UR12, UR12, 0x1, URZ ;  /* 0x000000010c0c7899 */ /* 0x000fe400080006ff */
[----:B-1----:R-:W-:Y:S01]  /*09e0*/  ULEA UR5, UR5, UR7, 0x18 ;  /* 0x0000000705057291 */ /* 0x002fe2000f8ec0ff */
[----:B------:R-:W1:Y:S11]  /*09f0*/  FENCE.VIEW.ASYNC.S ;  /* 0x00000000000073c6 */ /* 0x000e760000000000 */
[----:B-1----:R2:W1:Y:S01]  /*0a00*/  SYNCS.EXCH.64 URZ, [UR5+0x90], UR10 ;  /* 0x0000900a05ff75b2 */ /* 0x0024620008000100 */
[----:B------:R2:W1:Y:S01]  /*0a10*/  SYNCS.EXCH.64 URZ, [UR5+0xa0], UR12 ;  /* 0x0000a00c05ff75b2 */ /* 0x0004620008000100 */
[----:B------:R2:W1:Y:S01]  /*0a20*/  SYNCS.EXCH.64 URZ, [UR5+0x98], UR10 ;  /* 0x0000980a05ff75b2 */ /* 0x0004620008000100 */
[----:B------:R2:W1:Y:S02]  /*0a30*/  SYNCS.EXCH.64 URZ, [UR5+0xa8], UR12 ;  /* 0x0000a80c05ff75b2 */ /* 0x0004640008000100 */
[----:B--2---:R-:W-:Y:S01]  /*0a40*/  NOP ;  /* 0x0000000000007918 */ /* 0x004fe20000000000 */
.L_x_12:
        /* <DEDUP_REMOVED lines=26> */
.L_x_13:
        /* <DEDUP_REMOVED lines=18> */
.L_x_14:
[----:B-1----:R-:W1:Y:S01]  /*0d10*/  S2UR UR5, SR_CTAID.X ;  /* 0x00000000000579c3 */ /* 0x002e620000002500 */
[----:B------:R-:W-:-:S05]  /*0d20*/  CS2R.32 R95, SR_CgaSize ;  /* 0x00000000005f7805 */ /* 0x000fca0000008a00 */
[----:B------:R-:W-:-:S05]  /*0d30*/  IMAD R95, R95, -0xa0, RZ ;  /* 0xffffff605f5f7824 */ /* 0x000fca00078e02ff */
[----:B------:R-:W-:-:S14]  /*0d40*/  R2UR UR9, R95 ;  /* 0x000000005f0972ca */ /* 0x000fdc00000e0000 */
[----:B------:R-:W2:Y:S01]  /*0d50*/  LDCU UR9, c[0x0][UR9+0x2b0] ;  /* 0x00005600090977ac */ /* 0x000ea20008000800 */
[----:B------:R-:W-:Y:S01]  /*0d60*/  NOP ;  /* 0x0000000000007918 */ /* 0x000fe20000000000 */
[----:B------:R-:W-:-:S05]  /*0d70*/  CS2R.32 R95, SR_CgaSize ;  /* 0x00000000005f7805 */ /* 0x000fca0000008a00 */
[----:B------:R-:W-:-:S05]  /*0d80*/  IMAD R95, R95, -0xa0, RZ ;  /* 0xffffff605f5f7824 */ /* 0x000fca00078e02ff */
[----:B------:R-:W-:-:S14]  /*0d90*/  R2UR UR7, R95 ;  /* 0x000000005f0772ca */ /* 0x000fdc00000e0000 */
[----:B------:R-:W3:Y:S01]  /*0da0*/  LDCU UR7, c[0x0][UR7+0x2b4] ;  /* 0x00005680070777ac */ /* 0x000ee20008000800 */
[----:B------:R-:W4:Y:S08]  /*0db0*/  S2UR UR4, SR_CTAID.Y ;  /* 0x00000000000479c3 */ /* 0x000f300000002600 */
[----:B------:R-:W3:Y:S01]  /*0dc0*/  LDC R10, c[0x0][0xb24] ;  /* 0x0002c900ff0a7b82 */ /* 0x000ee20000000800 */
[----:B-1----:R-:W-:-:S02]  /*0dd0*/  I2FP.F32.U32 R95, UR5 ;  /* 0x00000005005f7c45 */ /* 0x002fc40008201000 */
[----:B------:R-:W-:-:S05]  /*0de0*/  CS2R.32 R3, SR_CgaSize ;  /* 0x0000000000037805 */ /* 0x000fca0000008a00 */
[----:B------:R-:W-:-:S06]  /*0df0*/  IMAD R3, R3, -0xa0, RZ ;  /* 0xffffff6003037824 */ /* 0x000fcc00078e02ff */
[----:B------:R-:W1:Y:S01]  /*0e00*/  LDC R3, c[0x0][R3+0x2a0] ;  /* 0x0000a80003037b82 */ /* 0x000e620000000800 */
[----:B------:R-:W-:Y:S01]  /*0e10*/  MOV R15, UR5 ;  /* 0x00000005000f7c02 */ /* 0x000fe20008000f00 */
[----:B--2---:R-:W-:Y:S01]  /*0e20*/  FMUL R95, R95, UR9 ;  /* 0x000000095f5f7c20 */ /* 0x004fe20008400000 */
[----:B----4-:R-:W-:Y:S02]  /*0e30*/  I2FP.F32.U32 R94, UR4 ;  /* 0x00000004005e7c45 */ /* 0x010fe40008201000 */
[----:B------:R-:W-:-:S05]  /*0e40*/  CS2R.32 R2, SR_CgaSize ;  /* 0x0000000000027805 */ /* 0x000fca0000008a00 */
[----:B------:R-:W-:-:S06]  /*0e50*/  IMAD R2, R2, -0xa0, RZ ;  /* 0xffffff6002027824 */ /* 0x000fcc00078e02ff */
[----:B------:R-:W2:Y:S01]  /*0e60*/  LDC R2, c[0x0][R2+0x2a4] ;  /* 0x0000a90002027b82 */ /* 0x000ea20000000800 */
[----:B------:R-:W-:Y:S01]  /*0e70*/  MOV R14, UR4 ;  /* 0x00000004000e7c02 */ /* 0x000fe20008000f00 */
[----:B------:R-:W4:Y:S01]  /*0e80*/  F2I.U32.TRUNC.NTZ R95, R95 ;  /* 0x0000005f005f7305 */ /* 0x000f22000020f000 */
[----:B---3--:R-:W-:-:S05]  /*0e90*/  FMUL R94, R94, UR7 ;  /* 0x000000075e5e7c20 */ /* 0x008fca0008400000 */
[----:B------:R-:W-:Y:S01]  /*0ea0*/  BAR.SYNC.DEFER_BLOCKING 0x0 ;  /* 0x0000000000007b1d */ /* 0x000fe20000010000 */
[----:B------:R-:W-:-:S05]  /*0eb0*/  ISETP.GE.AND P0, PT, R10, 0x1, PT ;  /* 0x000000010a00780c */ /* 0x000fca0003f06270 */
[----:B------:R-:W3:Y:S02]  /*0ec0*/  F2I.U32.TRUNC.NTZ R94, R94 ;  /* 0x0000005e005e7305 */ /* 0x000ee4000020f000 */
[----:B------:R-:W2:Y:S01]  /*0ed0*/  S2UR UR36, SR_CTAID.Z ;  /* 0x00000000002479c3 */ /* 0x000ea20000002700 */
[----:B----4-:R-:W-:-:S05]  /*0ee0*/  IADD3 R95, PT, PT, -R95, RZ, RZ ;  /* 0x000000ff5f5f7210 */ /* 0x010fca0007ffe1ff */
[----:B-1----:R-:W-:Y:S01]  /*0ef0*/  IMAD R95, R3, R95, UR5 ;  /* 0x00000005035f7e24 */ /* 0x002fe2000f8e025f */
[----:B---3--:R-:W-:-:S05]  /*0f00*/  IADD3 R94, PT, PT, -R94, RZ, RZ ;  /* 0x000000ff5e5e7210 */ /* 0x008fca0007ffe1ff */
[----:B--2---:R-:W-:Y:S01]  /*0f10*/  IMAD R94, R2, R94, UR4 ;  /* 0x00000004025e7e24 */ /* 0x004fe2000f8e025e */
[----:B------:R-:W-:Y:S06]  /*0f20*/  @!P0 BRA `(.L_x_15) ;  /* 0x0000000000b88947 */ /* 0x000fec0003800000 */
[----:B------:R-:W1:Y:S01]  /*0f30*/  LDC.64 R4, c[0x0][0xb18] ;  /* 0x0002c600ff047b82 */ /* 0x000e620000000a00 */
[----:B------:R-:W-:-:S07]  /*0f40*/  ISETP.NE.AND P0, PT, R10, 0x1, PT ;  /* 0x000000010a00780c */ /* 0x000fce0003f05270 */
[----:B------:R-:W2:Y:S08]  /*0f50*/  LDC R9, c[0x0][0xb0c] ;  /* 0x0002c300ff097b82 */ /* 0x000eb00000000800 */
[----:B------:R-:W3:Y:S08]  /*0f60*/  LDC R12, c[0x0][0x370] ;  /* 0x0000dc00ff0c7b82 */ /* 0x000ef00000000800 */
[----:B------:R-:W4:Y:S01]  /*0f70*/  LDC R11, c[0x0][0x374] ;  /* 0x0000dd00ff0b7b82 */ /* 0x000f220000000800 */
[----:B-1----:R-:W-:-:S07]  /*0f80*/  ISETP.NE.AND P1, PT, R4, 0x1, PT ;  /* 0x000000010400780c */ /* 0x002fce0003f25270 */
[----:B------:R-:W3:Y:S01]  /*0f90*/  LDC.64 R6, c[0x0][0xb10] ;  /* 0x0002c400ff067b82 */ /* 0x000ee20000000a00 */
[----:B--2---:R-:W-:-:S07]  /*0fa0*/  ISETP.NE.AND P2, PT, R9, 0x1, PT ;  /* 0x000000010900780c */ /* 0x004fce0003f45270 */
[----:B------:R-:W1:Y:S08]  /*0fb0*/  LDC R8, c[0x0][0xb20] ;  /* 0x0002c800ff087b82 */ /* 0x000e700000000800 */
[----:B------:R-:W2:Y:S01]  /*0fc0*/  LDC.64 R2, c[0x0][0xb28] ;  /* 0x0002ca00ff027b82 */ /* 0x000ea20000000a00 */
[----:B----4-:R-:W-:-:S04]  /*0fd0*/  IMAD.HI.U32 R13, R11, R5, RZ ;  /* 0x000000050b0d7227 */ /* 0x010fc800078e00ff */
[----:B------:R-:W-:-:S04]  /*0fe0*/  IMAD.HI.U32 R5, R14, R5, RZ ;  /* 0x000000050e057227 */ /* 0x000fc800078e00ff */
[----:B---3--:R-:W-:-:S05]  /*0ff0*/  IMAD.HI.U32 R16, R12, R6, RZ ;  /* 0x000000060c107227 */ /* 0x008fca00078e00ff */
[-C--:B------:R-:W-:Y:S01]  /*1000*/  @P2 SHF.R.U32.HI R12, RZ, R7.reuse, R16 ;  /* 0x00000007ff0c2219 */ /* 0x080fe20000011610 */
[----:B------:R-:W-:Y:S01]  /*1010*/  IMAD.HI.U32 R16, R15, R6, RZ ;  /* 0x000000060f107227 */ /* 0x000fe200078e00ff */
[-C--:B-1----:R-:W-:Y:S02]  /*1020*/  @P1 SHF.R.U32.HI R11, RZ, R8.reuse, R13 ;  /* 0x00000008ff0b1219 */ /* 0x082fe4000001160d */
[----:B------:R-:W-:Y:S02]  /*1030*/  SHF.R.U32.HI R5, RZ, R8, R5 ;  /* 0x00000008ff057219 */ /* 0x000fe40000011605 */
[----:B------:R-:W-:Y:S02]  /*1040*/  SHF.R.U32.HI R16, RZ, R7, R16 ;  /* 0x00000007ff107219 */ /* 0x000fe40000011610 */
[----:B------:R-:W-:Y:S01]  /*1050*/  SEL R5, R14, R5, !P1 ;  /* 0x000000050e057207 */ /* 0x000fe20004800000 */
[----:B--2---:R-:W-:Y:S01]  /*1060*/  IMAD.HI.U32 R13, R11, R2, RZ ;  /* 0x000000020b0d7227 */ /* 0x004fe200078e00ff */
[----:B------:R-:W-:-:S03]  /*1070*/  SEL R16, R15, R16, !P2 ;  /* 0x000000100f107207 */ /* 0x000fc60005000000 */
[----:B------:R-:W-:Y:S01]  /*1080*/  IMAD.HI.U32 R6, R12, R2, RZ ;  /* 0x000000020c067227 */ /* 0x000fe200078e00ff */
[----:B------:R-:W-:-:S04]  /*1090*/  @P0 SHF.R.U32.HI R11, RZ, R3, R13 ;  /* 0x00000003ff0b0219 */ /* 0x000fc8000001160d */
[----:B------:R-:W-:Y:S01]  /*10a0*/  @P0 SHF.R.U32.HI R12, RZ, R3, R6 ;  /* 0x00000003ff0c0219 */ /* 0x000fe20000011606 */
[----:B------:R-:W-:-:S04]  /*10b0*/  IMAD R11, R11, R10, RZ ;  /* 0x0000000a0b0b7224 */ /* 0x000fc800078e02ff */
[----:B------:R-:W-:Y:S01]  /*10c0*/  IMAD R6, R12, R10, RZ ;  /* 0x0000000a0c067224 */ /* 0x000fe200078e02ff */
[----:B------:R-:W-:-:S04]  /*10d0*/  ISETP.GE.AND P1, PT, R5, R11, PT ;  /* 0x0000000b0500720c */ /* 0x000fc80003f26270 */
[----:B------:R-:W-:Y:S01]  /*10e0*/  ISETP.GE.OR P1, PT, R16, R6, P1 ;  /* 0x000000061000720c */ /* 0x000fe20000f26670 */
[----:B------:R-:W-:-:S05]  /*10f0*/  IMAD.HI.U32 R6, R5, R2, RZ ;  /* 0x0000000205067227 */ /* 0x000fca00078e00ff */
[----:B------:R-:W-:-:S04]  /*1100*/  SHF.R.U32.HI R6, RZ, R3, R6 ;  /* 0x00000003ff067219 */ /* 0x000fc80000011606 */
[----:B------:R-:W-:-:S03]  /*1110*/  SEL R6, R5, R6, !P0 ;  /* 0x0000000605067207 */ /* 0x000fc60004000000 */
[----:B------:R-:W-:Y:S01]  /*1120*/  @!P1 IMAD.HI.U32 R7, R16, R2, RZ ;  /* 0x0000000210079227 */ /* 0x000fe200078e00ff */
[----:B------:R-:W-:-:S04]  /*1130*/  IADD3 R2, PT, PT, -R6, RZ, RZ ;  /* 0x000000ff06027210 */ /* 0x000fc80007ffe1ff */
[----:B------:R-:W-:Y:S01]  /*1140*/  @!P1 SHF.R.U32.HI R3, RZ, R3, R7 ;  /* 0x00000003ff039219 */ /* 0x000fe20000011607 */
[----:B------:R-:W-:Y:S01]  /*1150*/  IMAD R2, R10, R2, R5 ;  /* 0x000000020a027224 */ /* 0x000fe200078e0205 */
[----:B------:R-:W-:Y:S02]  /*1160*/  IADD3 R7, PT, PT, -R5, RZ, RZ ;  /* 0x000000ff05077210 */ /* 0x000fe40007ffe1ff */
[----:B------:R-:W-:-:S03]  /*1170*/  @!P1 SEL R3, R16, R3, !P0 ;  /* 0x0000000310039207 */ /* 0x000fc60004000000 */
[----:B------:R-:W-:Y:S02]  /*1180*/  IMAD R7, R4, R7, R14 ;  /* 0x0000000704077224 */ /* 0x000fe400078e020e */
[--C-:B------:R-:W-:Y:S02]  /*1190*/  @!P1 IMAD.IADD R6, R6, 0x1, -R3.reuse ;  /* 0x0000000106069824 */ /* 0x100fe400078e0a03 */
[----:B------:R-:W-:Y:S01]  /*11a0*/  @!P1 IMAD R3, R2, R12, R3 ;  /* 0x0000000c02039224 */ /* 0x000fe200078e0203 */
[----:B------:R-:W-:Y:S01]  /*11b0*/  IADD3 R2, PT, PT, -R16, RZ, RZ ;  /* 0x000000ff10027210 */ /* 0x000fe20007ffe1ff */
[----:B------:R-:W-:Y:S02]  /*11c0*/  @!P1 IMAD R5, R6, R10, R16 ;  /* 0x0000000a06059224 */ /* 0x000fe400078e0210 */
[----:B------:R-:W-:Y:S02]  /*11d0*/  @!P1 IMAD.MOV.U32 R16, RZ, RZ, R3 ;  /* 0x000000ffff109224 */ /* 0x000fe400078e0003 */
[----:B------:R-:W-:-:S02]  /*11e0*/  IMAD R2, R9, R2, R15 ;  /* 0x0000000209027224 */ /* 0x000fc400078e020f */
[----:B------:R-:W-:Y:S02]  /*11f0*/  IMAD R14, R5, R4, R7 ;  /* 0x00000004050e7224 */ /* 0x000fe400078e0207 */
[----:B------:R-:W-:Y:S02]  /*1200*/  IMAD R15, R16, R9, R2 ;  /* 0x00000009100f7224 */ /* 0x000fe400078e0202 */
.L_x_15:
[----:B------:R-:W1:Y:S01]  /*1210*/  LDCU UR4, c[0x0][0xb30] ;  /* 0x00016600ff0477ac */ /* 0x000e620008000800 */
[----:B------:R-:W2:Y:S08]  /*1220*/  S2UR UR37, SR_CgaCtaId ;  /* 0x00000000002579c3 */ /* 0x000eb00000008800 */
[----:B------:R-:W3:Y:S01]  /*1230*/  LDC R40, c[0x0][0xb24] ;  /* 0x0002c900ff287b82 */ /* 0x000ee20000000800 */
[----:B-1----:R-:W-:-:S09]  /*1240*/  UISETP.NE.AND UP1, UPT, UR4, 0x1, UPT ;  /* 0x000000010400788c */ /* 0x002fd2000bf25270 */
[----:B--2---:R-:W-:Y:S05]  /*1250*/  BRA.U UP1, `(.L_x_16) ;  /* 0x0000000101407547 */ /* 0x004fea000b800000 */
[----:B------:R-:W1:Y:S08]  /*1260*/  LDC.64 R4, c[0x0][0xb10] ;  /* 0x0002c400ff047b82 */ /* 0x000e700000000a00 */
[----:B------:R-:W2:Y:S08]  /*1270*/  LDC.64 R2, c[0x0][0xb18] ;  /* 0x0002c600ff027b82 */ /* 0x000eb00000000a00 */
[----:B------:R-:W4:Y:S08]  /*1280*/  LDC R6, c[0x0][0xb20] ;  /* 0x0002c800ff067b82 */ /* 0x000f300000000800 */
[----:B------:R-:W3:Y:S01]  /*1290*/  LDC R7, c[0x0][0xb0c] ;  /* 0x0002c300ff077b82 */ /* 0x000ee20000000800 */
[----:B-1----:R-:W-:-:S05]  /*12a0*/  IMAD.HI.U32 R4, R15, R4, RZ ;  /* 0x000000040f047227 */ /* 0x002fca00078e00ff */
[----:B------:R-:W-:Y:S01]  /*12b0*/  SHF.R.U32.HI R4, RZ, R5, R4 ;  /* 0x00000005ff047219 */ /* 0x000fe20000011604 */
[----:B--2---:R-:W-:Y:S01]  /*12c0*/  IMAD.HI.U32 R3, R14, R3, RZ ;  /* 0x000000030e037227 */ /* 0x004fe200078e00ff */
[----:B------:R-:W-:-:S04]  /*12d0*/  ISETP.NE.AND P0, PT, R2, 0x1, PT ;  /* 0x000000010200780c */ /* 0x000fc80003f05270 */
[----:B----4-:R-:W-:-:S04]  /*12e0*/  SHF.R.U32.HI R3, RZ, R6, R3 ;  /* 0x00000006ff037219 */ /* 0x010fc80000011603 */
[----:B------:R-:W-:Y:S02]  /*12f0*/  SEL R3, R14, R3, !P0 ;  /* 0x000000030e037207 */ /* 0x000fe40004000000 */
[----:B---3--:R-:W-:-:S04]  /*1300*/  ISETP.NE.AND P1, PT, R7, 0x1, PT ;  /* 0x000000010700780c */ /* 0x008fc80003f25270 */
[----:B------:R-:W-:-:S05]  /*1310*/  SEL R4, R15, R4, !P1 ;  /* 0x000000040f047207 */ /* 0x000fca0004800000 */
[----:B------:R-:W-:Y:S02]  /*1320*/  IMAD.IADD R5, R3, 0x1, -R4 ;  /* 0x0000000103057824 */ /* 0x000fe400078e0a04 */
[----:B------:R-:W-:Y:S02]  /*1330*/  IMAD.IADD R3, R4, 0x1, -R3 ;  /* 0x0000000104037824 */ /* 0x000fe400078e0a03 */
[----:B------:R-:W-:Y:S02]  /*1340*/  IMAD R15, R5, R7, R15 ;  /* 0x00000007050f7224 */ /* 0x000fe400078e020f */
[----:B------:R-:W-:-:S07]  /*1350*/  IMAD R14, R3, R2, R14 ;  /* 0x00000002030e7224 */ /* 0x000fce00078e020e */
.L_x_16:
[----:B------:R-:W-:Y:S01]  /*1360*/  BAR.SYNC.DEFER_BLOCKING 0x0 ;  /* 0x0000000000007b1d */ /* 0x000fe20000010000 */
[----:B------:R-:W-:Y:S01]  /*1370*/  UISETP.NE.AND UP1, UPT, UR8, 0x2, UPT ;  /* 0x000000020800788c */ /* 0x000fe2000bf25270 */
[----:B------:R-:W-:Y:S02]  /*1380*/  ISETP.NE.OR P5, PT, R0, 0x2, !P5 ;  /* 0x000000020000780c */ /* 0x000fe40006fa5670 */
[----:B------:R-:W-:-:S06]  /*1390*/  LOP3.LUT R2, R108, 0x1f, RZ, 0xc0, !PT ;  /* 0x0000001f6c027812 */ /* 0x000fcc00078ec0ff */
[----:B------:R-:W-:Y:S05]  /*13a0*/  BRA.U UP1, `(.L_x_17) ;  /* 0x00000011015c7547 */ /* 0x000fea000b800000 */
[----:B------:R-:W1:Y:S01]  /*13b0*/  LDCU UR13, c[0x0][0x38c] ;  /* 0x00007180ff0d77ac */ /* 0x000e620008000800 */
[----:B------:R-:W2:Y:S01]  /*13c0*/  LDC R8, c[0x0][0x370] ;  /* 0x0000dc00ff087b82 */ /* 0x000ea20000000800 */
[----:B------:R-:W-:Y:S01]  /*13d0*/  PLOP3.LUT P1, PT, PT, PT, UP2, 0x80, 0x8 ;  /* 0x000000000008781c */ /* 0x000fe20003f2f028 */
[----:B------:R-:W-:Y:S01]  /*13e0*/  IMAD.MOV.U32 R17, RZ, RZ, 0x1 ;  /* 0x00000001ff117424 */ /* 0x000fe200078e00ff */
[----:B------:R-:W-:Y:S01]  /*13f0*/  ISETP.EQ.OR P4, PT, R2, RZ, P5 ;  /* 0x000000ff0200720c */ /* 0x000fe20002f82670 */
[----:B------:R-:W-:Y:S01]  /*1400*/  IMAD.MOV.U32 R16, RZ, RZ, RZ ;  /* 0x000000ffff107224 */ /* 0x000fe200078e00ff */
[----:B------:R-:W-:Y:S02]  /*1410*/  PLOP3.LUT P1, PT, P1, PT, PT, 0x8, 0x80 ;  /* 0x000000000080781c */ /* 0x000fe40000f2e170 */
[----:B------:R-:W-:Y:S01]  /*1420*/  CS2R R12, SRZ ;  /* 0x00000000000c7805 */ /* 0x000fe2000001ff00 */
[----:B------:R-:W-:Y:S01]  /*1430*/  IMAD.MOV.U32 R11, RZ, RZ, 0x1 ;  /* 0x00000001ff0b7424 */ /* 0x000fe200078e00ff */
[----:B------:R-:W4:Y:S01]  /*1440*/  LDC R0, c[0x0][0x374] ;  /* 0x0000dd00ff007b82 */ /* 0x000f220000000800 */
[----:B------:R-:W2:Y:S01]  /*1450*/  LDCU.64 UR22, c[0x0][0x348] ;  /* 0x00006900ff1677ac */ /* 0x000ea20008000a00 */
[----:B------:R-:W-:Y:S01]  /*1460*/  UMOV UR6, URZ ;  /* 0x000000ff00067c82 */ /* 0x000fe20008000000 */
[----:B-1----:R-:W-:-:S04]  /*1470*/  UIADD3 UR5, UPT, UPT, UR13, 0x3f, URZ ;  /* 0x0000003f0d057890 */ /* 0x002fc8000fffe0ff */
[----:B------:R-:W-:-:S04]  /*1480*/  USHF.R.S32.HI UR4, URZ, 0x1f, UR5 ;  /* 0x0000001fff047899 */ /* 0x000fc80008011405 */
[----:B------:R-:W-:-:S04]  /*1490*/  ULEA.HI UR4, UR4, UR5, URZ, 0x6 ;  /* 0x0000000504047291 */ /* 0x000fc8000f8f30ff */
[----:B------:R-:W-:Y:S02]  /*14a0*/  USHF.R.S32.HI UR15, URZ, 0x6, UR4 ;  /* 0x00000006ff0f7899 */ /* 0x000fe40008011404 */
[----:B------:R-:W-:Y:S02]  /*14b0*/  UIADD3 UR4, UPT, UPT, UR13, -0x1, URZ ;  /* 0xffffffff0d047890 */ /* 0x000fe4000fffe0ff */
[----:B------:R-:W-:Y:S02]  /*14c0*/  UISETP.LT.U32.AND UP0, UPT, UR15, 0x4, UPT ;  /* 0x000000040f00788c */ /* 0x000fe4000bf01070 */
[----:B------:R-:W-:Y:S02]  /*14d0*/  UISETP.GE.U32.AND UP1, UPT, UR4, -0x7f, UPT ;  /* 0xffffff810400788c */ /* 0x000fe4000bf26070 */
[----:B------:R-:W-:Y:S02]  /*14e0*/  USEL UR14, UR15, 0x4, UP0 ;  /* 0x000000040f0e7887 */ /* 0x000fe40008000000 */
[----:B------:R-:W-:-:S02]  /*14f0*/  UIADD3 UR13, UPT, UPT, UR13, 0x7e, URZ ;  /* 0x0000007e0d0d7890 */ /* 0x000fc4000fffe0ff */
[----:B------:R-:W-:Y:S02]  /*1500*/  UIADD3 UR5, UPT, UPT, UR14, -0x1, URZ ;  /* 0xffffffff0e057890 */ /* 0x000fe4000fffe0ff */
[----:B------:R-:W-:-:S03]  /*1510*/  UIADD3 UR7, UPT, UPT, UR15, -UR14, URZ ;  /* 0x8000000e0f077290 */ /* 0x000fc6000fffe0ff */
[----:B------:R-:W-:-:S04]  /*1520*/  @UP1 UIADD3 UR5, UPT, UPT, UR14, URZ, URZ ;  /* 0x000000ff0e051290 */ /* 0x000fc8000fffe0ff */
[----:B--2---:R-:W-:-:S12]  /*1530*/  UIADD3 UR5, UPT, UPT, UR5, 0x1, URZ ;  /* 0x0000000105057890 */ /* 0x004fd8000fffe0ff */
.L_x_35:
[----:B------:R-:W-:Y:S01]  /*1540*/  UISETP.NE.AND UP0, UPT, UR37, URZ, UPT ;  /* 0x000000ff2500728c */ /* 0x000fe2000bf05270 */
[----:B------:R-:W1:Y:S08]  /*1550*/  S2UR UR37, SR_CgaCtaId ;  /* 0x00000000002579c3 */ /* 0x000e700000008800 */
[----:B------:R-:W-:Y:S05]  /*1560*/  BRA.U UP0, `(.L_x_18) ;  /* 0x0000000100347547 */ /* 0x000fea000b800000 */
[----:B------:R-:W2:Y:S01]  /*1570*/  S2R R2, SR_CgaCtaId ;  /* 0x0000000000027919 */ /* 0x000ea20000008800 */
[----:B------:R-:W-:-:S04]  /*1580*/  MOV R3, 0x400 ;  /* 0x0000040000037802 */ /* 0x000fc80000000f00 */
[----:B--2---:R-:W-:Y:S02]  /*1590*/  LEA R2, R2, R3, 0x18 ;  /* 0x0000000302027211 */ /* 0x004fe400078ec0ff */
[----:B------:R-:W-:-:S03]  /*15a0*/  SHF.L.U32 R3, R11, 0x1f, RZ ;  /* 0x0000001f0b037819 */ /* 0x000fc600000006ff */
[----:B------:R-:W-:-:S04]  /*15b0*/  IMAD R2, R12, 0x8, R2 ;  /* 0x000000080c027824 */ /* 0x000fc800078e0202 */
[----:B------:R-:W2:Y:S02]  /*15c0*/  SYNCS.PHASECHK.TRANS64.TRYWAIT P0, [R2+URZ+0x100], R3 ;  /* 0x00010003020075a7 */ /* 0x000ea400080011ff */
[----:B--2---:R-:W-:Y:S05]  /*15d0*/  @!P0 BRA `(.L_x_19) ;  /* 0x00000078004c8947 */ /* 0x004fea0003800000 */
.L_x_125:
[----:B------:R-:W-:Y:S01]  /*15e0*/  VIADD R12, R12, 0x1 ;  /* 0x000000010c0c7836 */ /* 0x000fe20000000000 */
[----:B------:R2:W-:Y:S04]  /*15f0*/  SYNCS.ARRIVE.TRANS64.A1T0 RZ, [R2+URZ+0xf0], RZ ;  /* 0x0000f0ff02ff79a7 */ /* 0x0005e800081000ff */
[----:B------:R-:W-:-:S04]  /*1600*/  ISETP.NE.AND P0, PT, R12, 0x2, PT ;  /* 0x000000020c00780c */ /* 0x000fc80003f05270 */
[----:B------:R-:W-:Y:S02]  /*1610*/  SEL R12, R12, RZ, P0 ;  /* 0x000000ff0c0c7207 */ /* 0x000fe40000000000 */
[----:B--2---:R-:W-:-:S04]  /*1620*/  SEL R2, RZ, 0x1, P0 ;  /* 0x00000001ff027807 */ /* 0x004fc80000000000 */
[----:B------:R-:W-:-:S07]  /*1630*/  LOP3.LUT R11, R11, R2, RZ, 0x3c, !PT ;  /* 0x000000020b0b7212 */ /* 0x000fce00078e3cff */
.L_x_18:
[----:B------:R-:W-:Y:S01]  /*1640*/  UMOV UR4, 0x400 ;  /* 0x0000040000047882 */ /* 0x000fe20000000000 */
[----:B------:R-:W-:Y:S01]  /*1650*/  SHF.L.U32 R2, R17, 0x1f, RZ ;  /* 0x0000001f11027819 */ /* 0x000fe200000006ff */
[----:B-1----:R-:W-:Y:S01]  /*1660*/  ULEA UR4, UR37, UR4, 0x18 ;  /* 0x0000000425047291 */ /* 0x002fe2000f8ec0ff */
[----:B------:R-:W-:Y:S01]  /*1670*/  R2UR UR35, R15 ;  /* 0x000000000f2372ca */ /* 0x000fe200000e0000 */
[----:B------:R-:W-:Y:S01]  /*1680*/  UISETP.GE.U32.AND UP0, UPT, UR13, 0x7f, UPT ;  /* 0x0000007f0d00788c */ /* 0x000fe2000bf06070 */
[----:B------:R-:W-:Y:S01]  /*1690*/  R2UR UR11, R14 ;  /* 0x000000000e0b72ca */ /* 0x000fe200000e0000 */
[----:B------:R-:W-:Y:S01]  /*16a0*/  ULEA UR8, UR6, UR4, 0x3 ;  /* 0x0000000406087291 */ /* 0x000fe2000f8e18ff */
[----:B------:R-:W-:-:S08]  /*16b0*/  UMOV UR24, URZ ;  /* 0x000000ff00187c82 */ /* 0x000fd00008000000 */
[----:B------:R1:W2:Y:S01]  /*16c0*/  SYNCS.PHASECHK.TRANS64.TRYWAIT P0, [UR8+0x20], R2 ;  /* 0x00002002ff0075a7 */ /* 0x0002a20008001108 */
[----:B------:R-:W-:Y:S02]  /*16d0*/  USHF.L.U32 UR35, UR35, 0x6, URZ ;  /* 0x0000000623237899 */ /* 0x000fe400080006ff */
[----:B------:R-:W-:Y:S01]  /*16e0*/  USHF.L.U32 UR11, UR11, 0x8, URZ ;  /* 0x000000080b0b7899 */ /* 0x000fe200080006ff */
[----:B------:R-:W-:Y:S11]  /*16f0*/  BRA.U !UP0, `(.L_x_20) ;  /* 0x0000000108a87547 */ /* 0x000ff6000b800000 */
[----:B------:R-:W-:Y:S01]  /*1700*/  UMOV UR16, URZ ;  /* 0x000000ff00107c82 */ /* 0x000fe20008000000 */
[----:B------:R-:W-:-:S05]  /*1710*/  UMOV UR17, UR6 ;  /* 0x0000000600117c82 */ /* 0x000fca0008000000 */
.L_x_25:
[----:B-1----:R-:W-:Y:S01]  /*1720*/  ULEA UR33, UR17, UR4, 0x3 ;  /* 0x0000000411217291 */ /* 0x002fe2000f8e18ff */
[----:B--2---:R-:W-:Y:S01]  /*1730*/  @!P5 MOV R3, 0x5000 ;  /* 0x000050000003d802 */ /* 0x004fe20000000f00 */
[----:B--2---:R-:W-:Y:S10]  /*1740*/  @P0 BRA `(.L_x_21) ;  /* 0x00000000000c0947 */ /* 0x004ff40003800000 */
[----:B------:R-:W-:-:S04]  /*1750*/  SHF.L.U32 R4, R17, 0x1f, RZ ;  /* 0x0000001f11047819 */ /* 0x000fc800000006ff */
[----:B------:R-:W2:Y:S02]  /*1760*/  SYNCS.PHASECHK.TRANS64.TRYWAIT P0, [UR33+0x20], R4 ;  /* 0x00002004ff0075a7 */ /* 0x000ea40008001121 */
[----:B--2---:R-:W-:Y:S05]  /*1770*/  @!P0 BRA `(.L_x_22) ;  /* 0x0000007400f88947 */ /* 0x004fea0003800000 */
.L_x_21:
[----:B------:R2:W-:Y:S01]  /*1780*/  @!P5 SYNCS.ARRIVE.TRANS64 RZ, [UR33], R3 ;  /* 0x00000003ffffd9a7 */ /* 0x0005e20008000021 */
[----:B------:R-:W-:Y:S04]  /*1790*/  BSSY.RECONVERGENT B0, `(.L_x_23) ;  /* 0x0000003000007945 */ /* 0x000fe80003800200 */
[----:B------:R-:W-:Y:S05]  /*17a0*/  @P4 BRA `(.L_x_24) ;  /* 0x0000000000044947 */ /* 0x000fea0003800000 */
[----:B------:R-:W-:Y:S05]  /*17b0*/  BPT.TRAP 0x1 ;  /* 0x000000040000795c */ /* 0x000fea0000300000 */
.L_x_24:
[----:B------:R-:W-:Y:S05]  /*17c0*/  BSYNC.RECONVERGENT B0 ;  /* 0x0000000000007941 */ /* 0x000fea0003800200 */
.L_x_23:
[----:B------:R-:W-:Y:S02]  /*17d0*/  UIADD3 UR6, UPT, UPT, UR17, 0x1, URZ ;  /* 0x0000000111067890 */ /* 0x000fe4000fffe0ff */
[----:B------:R-:W-:Y:S02]  /*17e0*/  ULEA UR32, UR17, UR4, 0xc ;  /* 0x0000000411207291 */ /* 0x000fe4000f8e60ff */
[----:B------:R-:W-:Y:S02]  /*17f0*/  UISETP.NE.AND UP0, UPT, UR6, 0x4, UPT ;  /* 0x000000040600788c */ /* 0x000fe4000bf05270 */
[----:B------:R-:W-:Y:S02]  /*1800*/  UIADD3 UR26, UP1, UPT, UR22, 0x80, URZ ;  /* 0x00000080161a7890 */ /* 0x000fe4000ff3e0ff */
[----:B------:R-:W-:Y:S02]  /*1810*/  USEL UR9, URZ, 0x1, UP0 ;  /* 0x00000001ff097887 */ /* 0x000fe40008000000 */
[----:B------:R-:W-:-:S02]  /*1820*/  USEL UR6, UR6, URZ, UP0 ;  /* 0x000000ff06067287 */ /* 0x000fc40008000000 */
[----:B------:R-:W-:Y:S02]  /*1830*/  UIADD3 UR20, UP0, UPT, UR22, 0x180, URZ ;  /* 0x0000018016147890 */ /* 0x000fe4000ff1e0ff */
[----:B------:R-:W-:Y:S01]  /*1840*/  ULEA UR8, UR6, UR4, 0x3 ;  /* 0x0000000406087291 */ /* 0x000fe2000f8e18ff */
[----:B------:R-:W-:Y:S01]  /*1850*/  LOP3.LUT R17, R17, UR9, RZ, 0x3c, !PT ;  /* 0x0000000911117c12 */ /* 0x000fe2000f8e3cff */
[----:B------:R-:W-:Y:S02]  /*1860*/  USHF.L.U32 UR34, UR16, 0x6, URZ ;  /* 0x0000000610227899 */ /* 0x000fe400080006ff */
[----:B------:R-:W-:Y:S01]  /*1870*/  UIADD3.X UR27, UPT, UPT, URZ, UR23, URZ, UP1, !UPT ;  /* 0x00000017ff1b7290 */ /* 0x000fe20008ffe4ff */
[----:B-1----:R-:W-:Y:S01]  /*1880*/  SHF.L.U32 R2, R17, 0x1f, RZ ;  /* 0x0000001f11027819 */ /* 0x002fe200000006ff */
[----:B------:R-:W-:Y:S02]  /*1890*/  UIADD3 UR32, UPT, UPT, UR32, 0x6400, URZ ;  /* 0x0000640020207890 */ /* 0x000fe4000fffe0ff */
[----:B------:R-:W-:Y:S01]  /*18a0*/  UIADD3.X UR21, UPT, UPT, URZ, UR23, URZ, UP0, !UPT ;  /* 0x00000017ff157290 */ /* 0x000fe200087fe4ff */
[----:B------:R1:W1:Y:S01]  /*18b0*/  SYNCS.PHASECHK.TRANS64.TRYWAIT P0, [UR8+0x20], R2 ;  /* 0x00002002ff0075a7 */ /* 0x0002620008001108 */
[----:B------:R-:W-:Y:S01]  /*18c0*/  ULEA UR8, UR17, UR4, 0xe ;  /* 0x0000000411087291 */ /* 0x000fe2000f8e70ff */
[----:B------:R-:W-:Y:S01]  /*18d0*/  UMOV UR18, 0x0 ;  /* 0x0000000000127882 */ /* 0x000fe20000000000 */
[----:B------:R-:W-:-:S02]  /*18e0*/  UMOV UR19, 0x10000000 ;  /* 0x1000000000137882 */ /* 0x000fc40000000000 */
[----:B------:R-:W-:Y:S01]  /*18f0*/  UIADD3 UR8, UPT, UPT, UR8, 0xa400, URZ ;  /* 0x0000a40008087890 */ /* 0x000fe2000fffe0ff */
[----:B------:R1:W-:Y:S01]  /*1900*/  UTMALDG.3D [UR32], [UR26], desc[UR18] ;  /* 0x000012201a0075b4 */ /* 0x0003e20008011000 */
[----:B------:R-:W-:Y:S01]  /*1910*/  UMOV UR12, UR36 ;  /* 0x00000024000c7c82 */ /* 0x000fe20008000000 */
[----:B------:R-:W-:Y:S01]  /*1920*/  UMOV UR9, UR33 ;  /* 0x0000002100097c82 */ /* 0x000fe20008000000 */
[----:B------:R-:W-:Y:S01]  /*1930*/  UMOV UR10, UR34 ;  /* 0x00000022000a7c82 */ /* 0x000fe20008000000 */
[----:B------:R-:W-:Y:S01]  /*1940*/  UIADD3 UR16, UPT, UPT, UR16, 0x1, URZ ;  /* 0x0000000110107890 */ /* 0x000fe2000fffe0ff */
[----:B------:R-:W-:Y:S01]  /*1950*/  UMOV UR24, UR5 ;  /* 0x0000000500187c82 */ /* 0x000fe20008000000 */
[----:B------:R-:W-:Y:S02]  /*1960*/  UMOV UR17, UR6 ;  /* 0x0000000600117c82 */ /* 0x000fe40008000000 */
[----:B------:R1:W-:Y:S01]  /*1970*/  UTMALDG.3D [UR8], [UR20], desc[UR18] ;  /* 0x00001208140075b4 */ /* 0x0003e20008011000 */
[----:B------:R-:W-:-:S09]  /*1980*/  UISETP.NE.AND UP0, UPT, UR16, UR5, UPT ;  /* 0x000000051000728c */ /* 0x000fd2000bf05270 */
[----:B------:R-:W-:Y:S05]  /*1990*/  BRA.U UP0, `(.L_x_25) ;  /* 0xfffffffd00607547 */ /* 0x000fea000b83ffff */
.L_x_20:
[----:B-1----:R-:W-:Y:S01]  /*19a0*/  ULEA UR8, UR6, UR4, 0x3 ;  /* 0x0000000406087291 */ /* 0x002fe2000f8e18ff */
[----:B------:R-:W-:Y:S01]  /*19b0*/  SHF.L.U32 R2, R17, 0x1f, RZ ;  /* 0x0000001f11027819 */ /* 0x000fe200000006ff */
[----:B------:R-:W-:Y:S01]  /*19c0*/  @!P1 SYNCS.ARRIVE.TRANS64.A1T0 RZ, [UR4+0x88], RZ ;  /* 0x000088ffffff99a7 */ /* 0x000fe20008100004 */
[----:B------:R-:W-:-:S06]  /*19d0*/  UISETP.GT.AND UP0, UPT, UR15, UR14, UPT ;  /* 0x0000000e0f00728c */ /* 0x000fcc000bf04270 */
[----:B--2---:R1:W2:Y:S03]  /*19e0*/  SYNCS.PHASECHK.TRANS64.TRYWAIT P0, [UR8+0x20], R2 ;  /* 0x00002002ff0075a7 */ /* 0x0042a60008001108 */
[----:B------:R-:W-:Y:S05]  /*19f0*/  BRA.U !UP0, `(.L_x_26) ;  /* 0x0000000108ac7547 */ /* 0x000fea000b800000 */
[----:B------:R-:W-:Y:S01]  /*1a00*/  UIADD3 UR21, UPT, UPT, UR7, UR24, URZ ;  /* 0x0000001807157290 */ /* 0x000fe2000fffe0ff */
[----:B------:R-:W-:-:S11]  /*1a10*/  UMOV UR25, UR6 ;  /* 0x0000000600197c82 */ /* 0x000fd60008000000 */
.L_x_31:
[----:B-1----:R-:W-:Y:S01]  /*1a20*/  ULEA UR17, UR25, UR4, 0x3 ;  /* 0x0000000419117291 */ /* 0x002fe2000f8e18ff */
[----:B--2---:R-:W-:Y:S01]  /*1a30*/  @!P5 MOV R3, 0x5000 ;  /* 0x000050000003d802 */ /* 0x004fe20000000f00 */
[----:B--2---:R-:W-:Y:S10]  /*1a40*/  @P0 BRA `(.L_x_27) ;  /* 0x00000000000c0947 */ /* 0x004ff40003800000 */
[----:B------:R-:W-:-:S04]  /*1a50*/  SHF.L.U32 R4, R17, 0x1f, RZ ;  /* 0x0000001f11047819 */ /* 0x000fc800000006ff */
[----:B------:R-:W2:Y:S02]  /*1a60*/  SYNCS.PHASECHK.TRANS64.TRYWAIT P0, [UR17+0x20], R4 ;  /* 0x00002004ff0075a7 */ /* 0x000ea40008001111 */
[----:B--2---:R-:W-:Y:S05]  /*1a70*/  @!P0 BRA `(.L_x_28) ;  /* 0x0000007400508947 */ /* 0x004fea0003800000 */
.L_x_27:
[----:B------:R2:W-:Y:S01]  /*1a80*/  @!P5 SYNCS.ARRIVE.TRANS64 RZ, [UR17], R3 ;  /* 0x00000003ffffd9a7 */ /* 0x0005e20008000011 */
[----:B------:R-:W-:Y:S04]  /*1a90*/  BSSY.RECONVERGENT B0, `(.L_x_29) ;  /* 0x0000003000007945 */ /* 0x000fe80003800200 */
[----:B------:R-:W-:Y:S05]  /*1aa0*/  @P4 BRA `(.L_x_30) ;  /* 0x0000000000044947 */ /* 0x000fea0003800000 */
[----:B------:R-:W-:Y:S05]  /*1ab0*/  BPT.TRAP 0x1 ;  /* 0x000000040000795c */ /* 0x000fea0000300000 */
.L_x_30:
[----:B------:R-:W-:Y:S05]  /*1ac0*/  BSYNC.RECONVERGENT B0 ;  /* 0x0000000000007941 */ /* 0x000fea0003800200 */
.L_x_29:
        /* <DEDUP_REMOVED lines=10> */
[----:B------:R-:W-:Y:S01]  /*1b70*/  UIADD3 UR16, UPT, UPT, UR16, 0x6400, URZ ;  /* 0x0000640010107890 */ /* 0x000fe2000fffe0ff */
[----:B-1----:R-:W-:Y:S01]  /*1b80*/  SHF.L.U32 R2, R17, 0x1f, RZ ;  /* 0x0000001f11027819 */ /* 0x002fe200000006ff */
[----:B------:R-:W-:Y:S02]  /*1b90*/  UIADD3.X UR31, UPT, UPT, URZ, UR23, URZ, UP1, !UPT ;  /* 0x00000017ff1f7290 */ /* 0x000fe40008ffe4ff */
[----:B------:R-:W-:Y:S01]  /*1ba0*/  UIADD3.X UR29, UPT, UPT, URZ, UR23, URZ, UP0, !UPT ;  /* 0x00000017ff1d7290 */ /* 0x000fe200087fe4ff */
[----:B------:R1:W1:Y:S01]  /*1bb0*/  SYNCS.PHASECHK.TRANS64.TRYWAIT P0, [UR8+0x20], R2 ;  /* 0x00002002ff0075a7 */ /* 0x0002620008001108 */
[----:B------:R-:W-:Y:S01]  /*1bc0*/  ULEA UR8, UR25, UR4, 0xe ;  /* 0x0000000419087291 */ /* 0x000fe2000f8e70ff */
[----:B------:R-:W-:Y:S01]  /*1bd0*/  UMOV UR26, 0x0 ;  /* 0x00000000001a7882 */ /* 0x000fe20000000000 */
[----:B------:R-:W-:-:S02]  /*1be0*/  UMOV UR27, 0x10000000 ;  /* 0x10000000001b7882 */ /* 0x000fc40000000000 */
[----:B------:R-:W-:Y:S01]  /*1bf0*/  UIADD3 UR8, UPT, UPT, UR8, 0xa400, URZ ;  /* 0x0000a40008087890 */ /* 0x000fe2000fffe0ff */
[----:B------:R-:W-:Y:S01]  /*1c00*/  UMOV UR19, UR35 ;  /* 0x0000002300137c82 */ /* 0x000fe20008000000 */
[----:B------:R-:W-:Y:S01]  /*1c10*/  UMOV UR20, UR36 ;  /* 0x0000002400147c82 */ /* 0x000fe20008000000 */
[----:B------:R-:W-:Y:S01]  /*1c20*/  UMOV UR12, UR36 ;  /* 0x00000024000c7c82 */ /* 0x000fe20008000000 */
[----:B------:R-:W-:Y:S01]  /*1c30*/  UMOV UR9, UR17 ;  /* 0x0000001100097c82 */ /* 0x000fe20008000000 */
[----:B------:R-:W-:Y:S01]  /*1c40*/  UMOV UR10, UR18 ;  /* 0x00000012000a7c82 */ /* 0x000fe20008000000 */
[----:B------:R1:W-:Y:S01]  /*1c50*/  UTMALDG.3D [UR16], [UR30], desc[UR26] ;  /* 0x00001a101e0075b4 */ /* 0x0003e20008011000 */
[----:B------:R-:W-:Y:S01]  /*1c60*/  UIADD3 UR24, UPT, UPT, UR24, 0x1, URZ ;  /* 0x0000000118187890 */ /* 0x000fe2000fffe0ff */
[----:B------:R-:W-:-:S03]  /*1c70*/  UMOV UR25, UR6 ;  /* 0x0000000600197c82 */ /* 0x000fc60008000000 */
[----:B------:R-:W-:Y:S01]  /*1c80*/  UISETP.NE.AND UP0, UPT, UR24, UR21, UPT ;  /* 0x000000151800728c */ /* 0x000fe2000bf05270 */
[----:B------:R1:W-:Y:S08]  /*1c90*/  UTMALDG.3D [UR8], [UR28], desc[UR26] ;  /* 0x00001a081c0075b4 */ /* 0x0003f00008011000 */
[----:B------:R-:W-:Y:S05]  /*1ca0*/  BRA.U UP0, `(.L_x_31) ;  /* 0xfffffffd005c7547 */ /* 0x000fea000b83ffff */
.L_x_26:
[C---:B-1----:R-:W-:Y:S01]  /*1cb0*/  LEA R2, R16.reuse, UR4, 0x3 ;  /* 0x0000000410027c11 */ /* 0x042fe2000f8e18ff */
[----:B------:R-:W-:Y:S01]  /*1cc0*/  NOP ;  /* 0x0000000000007918 */ /* 0x000fe20000000000 */
[----:B--2---:R-:W-:Y:S02]  /*1cd0*/  SHF.L.U32 R3, R13, 0x1f, RZ ;  /* 0x0000001f0d037819 */ /* 0x004fe400000006ff */
[----:B------:R-:W-:Y:S02]  /*1ce0*/  LEA R4, R16, UR4, 0x4 ;  /* 0x0000000410047c11 */ /* 0x000fe4000f8e20ff */
[----:B------:R-:W1:Y:S02]  /*1cf0*/  SYNCS.PHASECHK.TRANS64.TRYWAIT P0, [R2+URZ+0x90], R3 ;  /* 0x00009003020075a7 */ /* 0x000e6400080011ff */
[----:B-1----:R-:W-:Y:S05]  /*1d00*/  @!P0 BRA `(.L_x_32) ;  /* 0x0000007000c48947 */ /* 0x002fea0003800000 */
.L_x_128:
[----:B------:R-:W2:Y:S01]  /*1d10*/  LDS.128 R4, [R4+0x120] ;  /* 0x0001200004047984 */ /* 0x000ea20000000c00 */
[----:B---3--:R-:W-:Y:S01]  /*1d20*/  ISETP.GE.AND P0, PT, R40, 0x1, PT ;  /* 0x000000012800780c */ /* 0x008fe20003f06270 */
[----:B-1----:R-:W-:Y:S01]  /*1d30*/  VIADD R2, R2, 0xa0 ;  /* 0x000000a002027836 */ /* 0x002fe20000000000 */
[----:B------:R-:W-:Y:S01]  /*1d40*/  @!PT LDS RZ, [RZ] ;  /* 0x00000000fffff984 */ /* 0x000fe20000000800 */
[----:B------:R-:W-:Y:S01]  /*1d50*/  @!PT LDS RZ, [RZ] ;  /* 0x00000000fffff984 */ /* 0x000fe20000000800 */
[----:B------:R-:W-:Y:S01]  /*1d60*/  @!PT LDS RZ, [RZ] ;  /* 0x00000000fffff984 */ /* 0x000fe20000000800 */
[----:B------:R-:W-:Y:S01]  /*1d70*/  @!PT LDS RZ, [RZ] ;  /* 0x00000000fffff984 */ /* 0x000fe20000000800 */
[----:B------:R1:W-:Y:S06]  /*1d80*/  MEMBAR.ALL.CTA ;  /* 0x0000000000007992 */ /* 0x0003ec0000008000 */
[----:B-1----:R-:W1:Y:S01]  /*1d90*/  FENCE.VIEW.ASYNC.S ;  /* 0x00000000000073c6 */ /* 0x002e620000000000 */
[----:B------:R-:W-:-:S04]  /*1da0*/  PRMT R2, RZ, 0x654, R2 ;  /* 0x00000654ff027816 */ /* 0x000fc80000000002 */
[----:B-1----:R1:W-:Y:S01]  /*1db0*/  SYNCS.ARRIVE.TRANS64.RED.A1T0 RZ, [R2+URZ], RZ ;  /* 0x000000ff02ff79a7 */ /* 0x0023e200081004ff */
[----:B--2---:R-:W-:-:S13]  /*1dc0*/  LOP3.LUT P2, RZ, R6, 0x1, RZ, 0xc0, !PT ;  /* 0x0000000106ff7812 */ /* 0x004fda000784c0ff */
[----:B------:R-:W-:Y:S01]  /*1dd0*/  @P2 SHF.R.U32.HI R3, RZ, 0x10, R5 ;  /* 0x00000010ff032819 */ /* 0x000fe20000011605 */
[----:B------:R-:W-:Y:S01]  /*1de0*/  VOTEU.ANY UP0, P2 ;  /* 0x0000000000ff7886 */ /* 0x000fe20001000100 */
[----:B------:R-:W-:Y:S02]  /*1df0*/  @P2 MOV R10, R4 ;  /* 0x00000004000a2202 */ /* 0x000fe40000000f00 */
[----:B------:R-:W-:Y:S02]  /*1e00*/  @P2 R2UR.BROADCAST UR8, R3 ;  /* 0x00000000030822ca */ /* 0x000fe400008e0000 */
[----:B------:R-:W-:-:S11]  /*1e10*/  @P2 LOP3.LUT R9, R5, 0xffff, RZ, 0xc0, !PT ;  /* 0x0000ffff05092812 */ /* 0x000fd600078ec0ff */
[----:B------:R-:W-:Y:S01]  /*1e20*/  @UP0 UMOV UR36, UR8 ;  /* 0x0000000800240c82 */ /* 0x000fe20008000000 */
[----:B-1----:R-:W-:Y:S05]  /*1e30*/  @!P0 BRA `(.L_x_33) ;  /* 0x0000000000b88947 */ /* 0x002fea0003800000 */
[----:B------:R-:W4:Y:S01]  /*1e40*/  LDC.64 R4, c[0x0][0xb18] ;  /* 0x0002c600ff047b82 */ /* 0x000f220000000a00 */
[----:B------:R-:W-:-:S07]  /*1e50*/  ISETP.NE.AND P3, PT, R40, 0x1, PT ;  /* 0x000000012800780c */ /* 0x000fce0003f65270 */
[----:B------:R-:W1:Y:S08]  /*1e60*/  LDC.64 R6, c[0x0][0xb10] ;  /* 0x0002c400ff067b82 */ /* 0x000e700000000a00 */
[----:B------:R-:W2:Y:S08]  /*1e70*/  LDC R14, c[0x0][0xb20] ;  /* 0x0002c800ff0e7b82 */ /* 0x000eb00000000800 */
[----:B------:R-:W3:Y:S01]  /*1e80*/  LDC R15, c[0x0][0xb0c] ;  /* 0x0002c300ff0f7b82 */ /* 0x000ee20000000800 */
[----:B----4-:R-:W-:Y:S01]  /*1e90*/  IMAD.HI.U32 R19, R0, R5, RZ ;  /* 0x0000000500137227 */ /* 0x010fe200078e00ff */
[----:B------:R-:W-:-:S03]  /*1ea0*/  ISETP.NE.AND P0, PT, R4, 0x1, PT ;  /* 0x000000010400780c */ /* 0x000fc60003f05270 */
[----:B------:R-:W-:-:S03]  /*1eb0*/  IMAD.HI.U32 R5, R9, R5, RZ ;  /* 0x0000000509057227 */ /* 0x000fc600078e00ff */
[----:B------:R-:W4:Y:S01]  /*1ec0*/  LDC.64 R2, c[0x0][0xb28] ;  /* 0x0002ca00ff027b82 */ /* 0x000f220000000a00 */
[----:B-1----:R-:W-:-:S04]  /*1ed0*/  IMAD.HI.U32 R20, R8, R6, RZ ;  /* 0x0000000608147227 */ /* 0x002fc800078e00ff */
[----:B------:R-:W-:Y:S01]  /*1ee0*/  IMAD.HI.U32 R21, R10, R6, RZ ;  /* 0x000000060a157227 */ /* 0x000fe200078e00ff */
[----:B------:R-:W-:Y:S02]  /*1ef0*/  SHF.R.U32.HI R20, RZ, R7, R20 ;  /* 0x00000007ff147219 */ /* 0x000fe40000011614 */
[-C--:B--2---:R-:W-:Y:S02]  /*1f00*/  SHF.R.U32.HI R19, RZ, R14.reuse, R19 ;  /* 0x0000000eff137219 */ /* 0x084fe40000011613 */
[----:B------:R-:W-:Y:S02]  /*1f10*/  SHF.R.U32.HI R5, RZ, R14, R5 ;  /* 0x0000000eff057219 */ /* 0x000fe40000011605 */
[----:B------:R-:W-:Y:S02]  /*1f20*/  SEL R19, R0, R19, !P0 ;  /* 0x0000001300137207 */ /* 0x000fe40004000000 */
[----:B------:R-:W-:Y:S02]  /*1f30*/  SHF.R.U32.HI R21, RZ, R7, R21 ;  /* 0x00000007ff157219 */ /* 0x000fe40000011615 */
[----:B---3--:R-:W-:-:S02]  /*1f40*/  ISETP.NE.AND P1, PT, R15, 0x1, PT ;  /* 0x000000010f00780c */ /* 0x008fc40003f25270 */
[----:B------:R-:W-:Y:S02]  /*1f50*/  SEL R5, R9, R5, !P0 ;  /* 0x0000000509057207 */ /* 0x000fe40004000000 */
[----:B------:R-:W-:Y:S02]  /*1f60*/  SEL R20, R8, R20, !P1 ;  /* 0x0000001408147207 */ /* 0x000fe40004800000 */
[----:B------:R-:W-:Y:S01]  /*1f70*/  SEL R21, R10, R21, !P1 ;  /* 0x000000150a157207 */ /* 0x000fe20004800000 */
[----:B----4-:R-:W-:-:S04]  /*1f80*/  IMAD.HI.U32 R18, R19, R2, RZ ;  /* 0x0000000213127227 */ /* 0x010fc800078e00ff */
        /* <DEDUP_REMOVED lines=10> */
[----:B------:R-:W-:-:S04]  /*2030*/  @!P0 IMAD.HI.U32 R7, R21, R2, RZ ;  /* 0x0000000215078227 */ /* 0x000fc800078e00ff */
[----:B------:R-:W-:Y:S01]  /*2040*/  IMAD.MOV R2, RZ, RZ, -R6 ;  /* 0x000000ffff027224 */ /* 0x000fe200078e0a06 */
[----:B------:R-:W-:Y:S02]  /*2050*/  @!P0 SHF.R.U32.HI R3, RZ, R3, R7 ;  /* 0x00000003ff038219 */ /* 0x000fe40000011607 */
[----:B------:R-:W-:Y:S01]  /*2060*/  IADD3 R7, PT, PT, -R5, RZ, RZ ;  /* 0x000000ff05077210 */ /* 0x000fe20007ffe1ff */
[----:B------:R-:W-:Y:S01]  /*2070*/  IMAD R2, R40, R2, R5 ;  /* 0x0000000228027224 */ /* 0x000fe200078e0205 */
        /* <DEDUP_REMOVED lines=10> */
.L_x_33:
[----:B------:R-:W1:Y:S02]  /*2120*/  LDCU UR8, c[0x0][0xb30] ;  /* 0x00016600ff0877ac */ /* 0x000e640008000800 */
[----:B-1----:R-:W-:-:S09]  /*2130*/  UISETP.NE.AND UP0, UPT, UR8, 0x1, UPT ;  /* 0x000000010800788c */ /* 0x002fd2000bf05270 */
[----:B------:R-:W-:Y:S05]  /*2140*/  BRA.U UP0, `(.L_x_34) ;  /* 0x0000000100407547 */ /* 0x000fea000b800000 */
[----:B------:R-:W1:Y:S08]  /*2150*/  LDC.64 R4, c[0x0][0xb10] ;  /* 0x0002c400ff047b82 */ /* 0x000e700000000a00 */
[----:B------:R-:W2:Y:S08]  /*2160*/  LDC.64 R2, c[0x0][0xb18] ;  /* 0x0002c600ff027b82 */ /* 0x000eb00000000a00 */
[----:B------:R-:W3:Y:S08]  /*2170*/  LDC R6, c[0x0][0xb20] ;  /* 0x0002c800ff067b82 */ /* 0x000ef00000000800 */
[----:B------:R-:W4:Y:S01]  /*2180*/  LDC R7, c[0x0][0xb0c] ;  /* 0x0002c300ff077b82 */ /* 0x000f220000000800 */
[----:B-1----:R-:W-:-:S05]  /*2190*/  IMAD.HI.U32 R4, R10, R4, RZ ;  /* 0x000000040a047227 */ /* 0x002fca00078e00ff */
[----:B------:R-:W-:Y:S01]  /*21a0*/  SHF.R.U32.HI R4, RZ, R5, R4 ;  /* 0x00000005ff047219 */ /* 0x000fe20000011604 */
[----:B--2---:R-:W-:Y:S01]  /*21b0*/  IMAD.HI.U32 R3, R9, R3, RZ ;  /* 0x0000000309037227 */ /* 0x004fe200078e00ff */
[----:B------:R-:W-:-:S04]  /*21c0*/  ISETP.NE.AND P0, PT, R2, 0x1, PT ;  /* 0x000000010200780c */ /* 0x000fc80003f05270 */
[----:B---3--:R-:W-:-:S04]  /*21d0*/  SHF.R.U32.HI R3, RZ, R6, R3 ;  /* 0x00000006ff037219 */ /* 0x008fc80000011603 */
[----:B------:R-:W-:Y:S02]  /*21e0*/  SEL R3, R9, R3, !P0 ;  /* 0x0000000309037207 */ /* 0x000fe40004000000 */
[----:B----4-:R-:W-:-:S04]  /*21f0*/  ISETP.NE.AND P1, PT, R7, 0x1, PT ;  /* 0x000000010700780c */ /* 0x010fc80003f25270 */
[----:B------:R-:W-:-:S05]  /*2200*/  SEL R4, R10, R4, !P1 ;  /* 0x000000040a047207 */ /* 0x000fca0004800000 */
[----:B------:R-:W-:Y:S02]  /*2210*/  IMAD.IADD R5, R3, 0x1, -R4 ;  /* 0x0000000103057824 */ /* 0x000fe400078e0a04 */
[----:B------:R-:W-:Y:S02]  /*2220*/  IMAD.IADD R3, R4, 0x1, -R3 ;  /* 0x0000000104037824 */ /* 0x000fe400078e0a03 */
[----:B------:R-:W-:Y:S02]  /*2230*/  IMAD R10, R5, R7, R10 ;  /* 0x00000007050a7224 */ /* 0x000fe400078e020a */
[----:B------:R-:W-:-:S07]  /*2240*/  IMAD R9, R3, R2, R9 ;  /* 0x0000000203097224 */ /* 0x000fce00078e0209 */
.L_x_34:
[----:B------:R-:W-:Y:S01]  /*2250*/  VIADD R16, R16, 0x1 ;  /* 0x0000000110107836 */ /* 0x000fe20000000000 */
[----:B------:R-:W-:Y:S01]  /*2260*/  PLOP3.LUT P1, PT, PT, PT, PT, 0x80, 0x8 ;  /* 0x000000000008781c */ /* 0x000fe20003f2f070 */
[----:B------:R-:W-:Y:S02]  /*2270*/  IMAD.IADD R15, R10, 0x1, R95 ;  /* 0x000000010a0f7824 */ /* 0x000fe400078e025f */
[----:B------:R-:W-:Y:S01]  /*2280*/  IMAD.IADD R14, R9, 0x1, R94 ;  /* 0x00000001090e7824 */ /* 0x000fe200078e025e */
[----:B------:R-:W-:-:S04]  /*2290*/  ISETP.NE.AND P0, PT, R16, 0x2, PT ;  /* 0x000000021000780c */ /* 0x000fc80003f05270 */
[----:B------:R-:W-:Y:S02]  /*22a0*/  SEL R2, RZ, 0x1, P0 ;  /* 0x00000001ff027807 */ /* 0x000fe40000000000 */
[----:B------:R-:W-:Y:S02]  /*22b0*/  SEL R16, R16, RZ, P0 ;  /* 0x000000ff10107207 */ /* 0x000fe40000000000 */
[----:B------:R-:W-:Y:S01]  /*22c0*/  LOP3.LUT R13, R13, R2, RZ, 0x3c, !PT ;  /* 0x000000020d0d7212 */ /* 0x000fe200078e3cff */
[----:B------:R-:W-:Y:S06]  /*22d0*/  @P2 BRA `(.L_x_35) ;  /* 0xfffffff000982947 */ /* 0x000fec000383ffff */
[----:B------:R-:W-:Y:S01]  /*22e0*/  UIADD3 UR4, UPT, UPT, UR4, 0x20, URZ ;  /* 0x0000002004047890 */ /* 0x000fe2000fffe0ff */
[----:B------:R-:W-:-:S03]  /*22f0*/  SHF.L.U32 R2, R17, 0x1f, RZ ;  /* 0x0000001f11027819 */ /* 0x000fc600000006ff */
[----:B------:R-:W-:-:S09]  /*2300*/  ULEA UR5, UR6, UR4, 0x3 ;  /* 0x0000000406057291 */ /* 0x000fd2000f8e18ff */
[----:B------:R-:W1:Y:S02]  /*2310*/  SYNCS.PHASECHK.TRANS64.TRYWAIT P0, [UR5], R2 ;  /* 0x00000002ff0075a7 */ /* 0x000e640008001105 */
[----:B-1----:R-:W-:Y:S05]  /*2320*/  @!P0 BRA `(.L_x_36) ;  /* 0x0000006c00508947 */ /* 0x002fea0003800000 */
.L_x_130:
[----:B------:R-:W-:-:S04]  /*2330*/  UIADD3 UR6, UPT, UPT, UR6, 0x1, URZ ;  /* 0x0000000106067890 */ /* 0x000fc8000fffe0ff */
[----:B------:R-:W-:-:S04]  /*2340*/  UISETP.NE.AND UP0, UPT, UR6, 0x4, UPT ;  /* 0x000000040600788c */ /* 0x000fc8000bf05270 */
[----:B------:R-:W-:Y:S02]  /*2350*/  USEL UR7, URZ, 0x1, UP0 ;  /* 0x00000001ff077887 */ /* 0x000fe40008000000 */
[----:B------:R-:W-:-:S04]  /*2360*/  USEL UR6, UR6, URZ, UP0 ;  /* 0x000000ff06067287 */ /* 0x000fc80008000000 */
[----:B------:R-:W-:Y:S01]  /*2370*/  ULEA UR5, UR6, UR4, 0x3 ;  /* 0x0000000406057291 */ /* 0x000fe2000f8e18ff */
[----:B-1----:R-:W-:-:S04]  /*2380*/  LOP3.LUT R2, R17, UR7, RZ, 0x3c, !PT ;  /* 0x0000000711027c12 */ /* 0x002fc8000f8e3cff */
[----:B------:R-:W-:-:S04]  /*2390*/  SHF.L.U32 R3, R2, 0x1f, RZ ;  /* 0x0000001f02037819 */ /* 0x000fc800000006ff */
[----:B------:R-:W1:Y:S02]  /*23a0*/  SYNCS.PHASECHK.TRANS64.TRYWAIT P0, [UR5], R3 ;  /* 0x00000003ff0075a7 */ /* 0x000e640008001105 */
[----:B-1----:R-:W-:Y:S05]  /*23b0*/  @!P0 BRA `(.L_x_37) ;  /* 0x0000006c00448947 */ /* 0x002fea0003800000 */
.L_x_132:
[----:B------:R-:W-:-:S04]  /*23c0*/  UIADD3 UR6, UPT, UPT, UR6, 0x1, URZ ;  /* 0x0000000106067890 */ /* 0x000fc8000fffe0ff */
[----:B------:R-:W-:-:S04]  /*23d0*/  UISETP.NE.AND UP0, UPT, UR6, 0x4, UPT ;  /* 0x000000040600788c */ /* 0x000fc8000bf05270 */
[----:B------:R-:W-:Y:S02]  /*23e0*/  USEL UR7, URZ, 0x1, UP0 ;  /* 0x00000001ff077887 */ /* 0x000fe40008000000 */
[----:B------:R-:W-:-:S04]  /*23f0*/  USEL UR6, UR6, URZ, UP0 ;  /* 0x000000ff06067287 */ /* 0x000fc80008000000 */
[----:B------:R-:W-:Y:S01]  /*2400*/  ULEA UR5, UR6, UR4, 0x3 ;  /* 0x0000000406057291 */ /* 0x000fe2000f8e18ff */
[----:B------:R-:W-:-:S04]  /*2410*/  LOP3.LUT R2, R2, UR7, RZ, 0x3c, !PT ;  /* 0x0000000702027c12 */ /* 0x000fc8000f8e3cff */
[----:B-1----:R-:W-:-:S04]  /*2420*/  SHF.L.U32 R3, R2, 0x1f, RZ ;  /* 0x0000001f02037819 */ /* 0x002fc800000006ff */
[----:B------:R-:W1:Y:S02]  /*2430*/  SYNCS.PHASECHK.TRANS64.TRYWAIT P0, [UR5], R3 ;  /* 0x00000003ff0075a7 */ /* 0x000e640008001105 */
[----:B-1----:R-:W-:Y:S05]  /*2440*/  @!P0 BRA `(.L_x_38) ;  /* 0x0000006c00388947 */ /* 0x002fea0003800000 */
.L_x_134:
[----:B------:R-:W-:-:S04]  /*2450*/  UIADD3 UR6, UPT, UPT, UR6, 0x1, URZ ;  /* 0x0000000106067890 */ /* 0x000fc8000fffe0ff */
[----:B------:R-:W-:-:S04]  /*2460*/  UISETP.NE.AND UP0, UPT, UR6, 0x4, UPT ;  /* 0x000000040600788c */ /* 0x000fc8000bf05270 */
[----:B------:R-:W-:Y:S02]  /*2470*/  USEL UR5, URZ, 0x1, UP0 ;  /* 0x00000001ff057887 */ /* 0x000fe40008000000 */
[----:B------:R-:W-:-:S04]  /*2480*/  USEL UR6, UR6, URZ, UP0 ;  /* 0x000000ff06067287 */ /* 0x000fc80008000000 */
[----:B------:R-:W-:Y:S01]  /*2490*/  ULEA UR6, UR6, UR4, 0x3 ;  /* 0x0000000406067291 */ /* 0x000fe2000f8e18ff */
[----:B------:R-:W-:-:S04]  /*24a0*/  LOP3.LUT R2, R2, UR5, RZ, 0x3c, !PT ;  /* 0x0000000502027c12 */ /* 0x000fc8000f8e3cff */
[----:B------:R-:W-:Y:S01]  /*24b0*/  SHF.L.U32 R2, R2, 0x1f, RZ ;  /* 0x0000001f02027819 */ /* 0x000fe200000006ff */
[----:B-1--4-:R-:W-:-:S07]  /*24c0*/  IMAD.U32 R0, RZ, RZ, UR6 ;  /* 0x00000006ff007e24 */ /* 0x012fce000f8e00ff */
.L_x_39:
[----:B-1----:R1:W2:Y:S02]  /*24d0*/  SYNCS.PHASECHK.TRANS64.TRYWAIT P0, [R0+URZ], R2 ;  /* 0x00000002000075a7 */ /* 0x0022a400080011ff */
[----:B--2---:R-:W-:Y:S05]  /*24e0*/  @!P0 NANOSLEEP.SYNCS 0x989680 ;  /* 0x009896800000895d */ /* 0x004fea0003900000 */
[----:B------:R-:W2:Y:S02]  /*24f0*/  @!P0 SYNCS.PHASECHK.TRANS64 P0, [R0+URZ], R2 ;  /* 0x00000002000085a7 */ /* 0x000ea400080010ff */
[----:B--2---:R-:W-:Y:S05]  /*2500*/  @P0 EXIT ;  /* 0x000000000000094d */ /* 0x004fea0003800000 */
[----:B------:R-:W-:Y:S05]  /*2510*/  BRA `(.L_x_39) ;  /* 0xfffffffc00ec7947 */ /* 0x000fea000383ffff */
.L_x_17:
[----:B------:R-:W-:-:S04]  /*2520*/  UISETP.NE.AND UP1, UPT, UR37, URZ, UPT ;  /* 0x000000ff2500728c */ /* 0x000fc8000bf25270 */
[----:B------:R-:W-:-:S09]  /*2530*/  UISETP.NE.OR UP1, UPT, UR8, 0x1, UP1 ;  /* 0x000000010800788c */ /* 0x000fd20008f25670 */
[----:B------:R-:W-:Y:S05]  /*2540*/  BRA.U UP1, `(.L_x_40) ;  /* 0x0000000501487547 */ /* 0x000fea000b800000 */
[----:B------:R-:W-:Y:S01]  /*2550*/  ISETP.NE.AND P2, PT, R2, RZ, PT ;  /* 0x000000ff0200720c */ /* 0x000fe20003f45270 */
[----:B------:R-:W-:Y:S01]  /*2560*/  IMAD.MOV.U32 R12, RZ, RZ, 0x1 ;  /* 0x00000001ff0c7424 */ /* 0x000fe200078e00ff */
[----:B------:R-:W-:Y:S02]  /*2570*/  CS2R R10, SRZ ;  /* 0x00000000000a7805 */ /* 0x000fe4000001ff00 */
[----:B------:R-:W-:Y:S01]  /*2580*/  CS2R R8, SRZ ;  /* 0x0000000000087805 */ /* 0x000fe2000001ff00 */
[----:B------:R-:W-:Y:S01]  /*2590*/  UMOV UR4, 0x400 ;  /* 0x0000040000047882 */ /* 0x000fe20000000000 */
[----:B------:R-:W-:Y:S01]  /*25a0*/  UMOV UR6, URZ ;  /* 0x000000ff00067c82 */ /* 0x000fe20008000000 */
[----:B------:R-:W-:-:S12]  /*25b0*/  ULEA UR37, UR37, UR4, 0x18 ;  /* 0x0000000425257291 */ /* 0x000fd8000f8ec0ff */
.L_x_44:
[----:B------:R-:W-:Y:S02]  /*25c0*/  LEA R0, R8, UR37, 0x3 ;  /* 0x0000002508007c11 */ /* 0x000fe4000f8e18ff */
[----:B------:R-:W-:-:S03]  /*25d0*/  SHF.L.U32 R4, R9, 0x1f, RZ ;  /* 0x0000001f09047819 */ /* 0x000fc600000006ff */
[----:B------:R-:W-:Y:S01]  /*25e0*/  VIADD R5, R0, 0x100 ;  /* 0x0000010000057836 */ /* 0x000fe20000000000 */
[----:B------:R-:W1:Y:S02]  /*25f0*/  SYNCS.PHASECHK.TRANS64.TRYWAIT P0, [R0+URZ+0xf0], R4 ;  /* 0x0000f004000075a7 */ /* 0x000e6400080011ff */
[----:B-1----:R-:W-:Y:S05]  /*2600*/  @!P0 BRA `(.L_x_41) ;  /* 0x0000006800e08947 */ /* 0x002fea0003800000 */
.L_x_135:
[----:B------:R-:W-:Y:S01]  /*2610*/  ULEA UR5, UR6, UR37, 0x3 ;  /* 0x0000002506057291 */ /* 0x000fe2000f8e18ff */
[----:B-1----:R-:W-:Y:S01]  /*2620*/  PRMT R0, RZ, 0x654, R5 ;  /* 0x00000654ff007816 */ /* 0x002fe20000000005 */
[----:B------:R-:W-:Y:S01]  /*2630*/  @!P2 IMAD.MOV.U32 R4, RZ, RZ, 0x10 ;  /* 0x00000010ff04a424 */ /* 0x000fe200078e00ff */
[----:B------:R-:W-:Y:S01]  /*2640*/  SHF.L.U32 R5, R12, 0x1f, RZ ;  /* 0x0000001f0c057819 */ /* 0x000fe200000006ff */
[----:B------:R-:W-:Y:S01]  /*2650*/  UIADD3 UR4, UPT, UPT, UR5, 0x90, URZ ;  /* 0x0000009005047890 */ /* 0x000fe2000fffe0ff */
[----:B------:R1:W-:Y:S05]  /*2660*/  SYNCS.ARRIVE.TRANS64.RED.A1T0 RZ, [R0+URZ], RZ ;  /* 0x000000ff00ff79a7 */ /* 0x0003ea00081004ff */
[----:B------:R-:W-:Y:S01]  /*2670*/  IMAD.U32 R6, RZ, RZ, UR4 ;  /* 0x00000004ff067e24 */ /* 0x000fe2000f8e00ff */
[----:B------:R-:W2:Y:S04]  /*2680*/  SYNCS.PHASECHK.TRANS64.TRYWAIT P0, [UR5+0xa0], R5 ;  /* 0x0000a005ff0075a7 */ /* 0x000ea80008001105 */
[----:B------:R-:W-:Y:S01]  /*2690*/  PRMT R6, R2, 0x654, R6 ;  /* 0x0000065402067816 */ /* 0x000fe20000000006 */
[----:B-12---:R-:W-:Y:S06]  /*26a0*/  @!P0 BRA `(.L_x_42) ;  /* 0x0000006800cc8947 */ /* 0x006fec0003800000 */
.L_x_137:
[----:B------:R-:W-:Y:S01]  /*26b0*/  ULEA UR4, UR6, UR37, 0x4 ;  /* 0x0000002506047291 */ /* 0x000fe2000f8e20ff */
[----:B------:R-:W-:Y:S01]  /*26c0*/  SEL R3, R6, R3, !P2 ;  /* 0x0000000306037207 */ /* 0x000fe20005000000 */
[----:B------:R-:W-:Y:S01]  /*26d0*/  UIADD3 UR5, UPT, UPT, UR5, 0x90, URZ ;  /* 0x0000009005057890 */ /* 0x000fe2000fffe0ff */
[----:B-1----:R-:W-:Y:S01]  /*26e0*/  LEA R0, R11, UR37, 0x3 ;  /* 0x000000250b007c11 */ /* 0x002fe2000f8e18ff */
[----:B------:R-:W-:Y:S01]  /*26f0*/  UIADD3 UR4, UPT, UPT, UR4, 0x120, URZ ;  /* 0x0000012004047890 */ /* 0x000fe2000fffe0ff */
[----:B------:R1:W-:Y:S01]  /*2700*/  @!P2 SYNCS.ARRIVE.TRANS64.RED RZ, [R3+URZ], R4 ;  /* 0x0000000403ffa9a7 */ /* 0x0003e200080004ff */
[----:B------:R-:W-:Y:S01]  /*2710*/  UIADD3 UR6, UPT, UPT, UR6, 0x1, URZ ;  /* 0x0000000106067890 */ /* 0x000fe2000fffe0ff */
[----:B------:R-:W-:-:S03]  /*2720*/  VIADD R8, R8, 0x1 ;  /* 0x0000000108087836 */ /* 0x000fc60000000000 */
[----:B------:R-:W-:Y:S02]  /*2730*/  UISETP.NE.AND UP0, UPT, UR6, 0x2, UPT ;  /* 0x000000020600788c */ /* 0x000fe4000bf05270 */
[----:B------:R-:W-:Y:S01]  /*2740*/  ISETP.NE.AND P0, PT, R8, 0x2, PT ;  /* 0x000000020800780c */ /* 0x000fe20003f05270 */
[----:B------:R-:W-:Y:S06]  /*2750*/  UGETNEXTWORKID.BROADCAST [UR4], [UR5] ;  /* 0x00000000040073ca */ /* 0x000fec0008000100 */
[----:B------:R-:W-:Y:S02]  /*2760*/  USEL UR4, URZ, 0x1, UP0 ;  /* 0x00000001ff047887 */ /* 0x000fe40008000000 */
[----:B------:R-:W-:-:S04]  /*2770*/  USEL UR6, UR6, URZ, UP0 ;  /* 0x000000ff06067287 */ /* 0x000fc80008000000 */
[----:B------:R-:W-:Y:S02]  /*2780*/  LOP3.LUT R12, R12, UR4, RZ, 0x3c, !PT ;  /* 0x000000040c0c7c12 */ /* 0x000fe4000f8e3cff */
[----:B-1----:R-:W-:-:S04]  /*2790*/  SHF.L.U32 R4, R10, 0x1f, RZ ;  /* 0x0000001f0a047819 */ /* 0x002fc800000006ff */
[----:B------:R-:W1:Y:S02]  /*27a0*/  SYNCS.PHASECHK.TRANS64.TRYWAIT P1, [R0+URZ+0x90], R4 ;  /* 0x00009004000075a7 */ /* 0x000e6400080211ff */
[----:B-1----:R-:W-:Y:S05]  /*27b0*/  @!P1 BRA `(.L_x_43) ;  /* 0x0000006800a09947 */ /* 0x002fea0003800000 */
.L_x_138:
[C---:B-1----:R-:W-:Y:S01]  /*27c0*/  LEA R4, R11.reuse, UR37, 0x4 ;  /* 0x000000250b047c11 */ /* 0x042fe2000f8e20ff */
[----:B------:R-:W-:Y:S01]  /*27d0*/  VIADD R0, R0, 0xa0 ;  /* 0x000000a000007836 */ /* 0x000fe20000000000 */
[----:B------:R-:W-:Y:S01]  /*27e0*/  SEL R8, R8, RZ, P0 ;  /* 0x000000ff08087207 */ /* 0x000fe20000000000 */
[----:B------:R-:W-:-:S03]  /*27f0*/  VIADD R11, R11, 0x1 ;  /* 0x000000010b0b7836 */ /* 0x000fc60000000000 */
[----:B------:R-:W1:Y:S01]  /*2800*/  LDS.128 R4, [R4+0x120] ;  /* 0x0001200004047984 */ /* 0x000e620000000c00 */
[----:B------:R-:W-:Y:S02]  /*2810*/  PRMT R0, RZ, 0x654, R0 ;  /* 0x00000654ff007816 */ /* 0x000fe40000000000 */
[C---:B------:R-:W-:Y:S01]  /*2820*/  ISETP.NE.AND P1, PT, R11.reuse, 0x2, PT ;  /* 0x000000020b00780c */ /* 0x040fe20003f25270 */
[----:B------:R-:W-:Y:S01]  /*2830*/  @!PT LDS RZ, [RZ] ;  /* 0x00000000fffff984 */ /* 0x000fe20000000800 */
[----:B------:R-:W-:Y:S01]  /*2840*/  @!PT LDS RZ, [RZ] ;  /* 0x00000000fffff984 */ /* 0x000fe20000000800 */
[----:B------:R-:W-:Y:S01]  /*2850*/  @!PT LDS RZ, [RZ] ;  /* 0x00000000fffff984 */ /* 0x000fe20000000800 */
[----:B------:R-:W-:Y:S01]  /*2860*/  @!PT LDS RZ, [RZ] ;  /* 0x00000000fffff984 */ /* 0x000fe20000000800 */
[----:B------:R2:W-:Y:S06]  /*2870*/  MEMBAR.ALL.CTA ;  /* 0x0000000000007992 */ /* 0x0005ec0000008000 */
[----:B--2---:R-:W2:Y:S01]  /*2880*/  FENCE.VIEW.ASYNC.S ;  /* 0x00000000000073c6 */ /* 0x004ea20000000000 */
[----:B------:R-:W-:Y:S01]  /*2890*/  SEL R11, R11, RZ, P1 ;  /* 0x000000ff0b0b7207 */ /* 0x000fe20000800000 */
[----:B--2---:R2:W-:Y:S01]  /*28a0*/  SYNCS.ARRIVE.TRANS64.RED.A1T0 RZ, [R0+URZ], RZ ;  /* 0x000000ff00ff79a7 */ /* 0x0045e200081004ff */
[----:B-1----:R-:W-:-:S02]  /*28b0*/  LOP3.LUT P3, RZ, R6, 0x1, RZ, 0xc0, !PT ;  /* 0x0000000106ff7812 */ /* 0x002fc4000786c0ff */
[----:B------:R-:W-:-:S04]  /*28c0*/  SEL R4, RZ, 0x1, P1 ;  /* 0x00000001ff047807 */ /* 0x000fc80000800000 */
[----:B------:R-:W-:Y:S02]  /*28d0*/  LOP3.LUT R10, R10, R4, RZ, 0x3c, !PT ;  /* 0x000000040a0a7212 */ /* 0x000fe400078e3cff */
[----:B--2---:R-:W-:-:S04]  /*28e0*/  SEL R0, RZ, 0x1, P0 ;  /* 0x00000001ff007807 */ /* 0x004fc80000000000 */
[----:B------:R-:W-:Y:S01]  /*28f0*/  LOP3.LUT R9, R9, R0, RZ, 0x3c, !PT ;  /* 0x0000000009097212 */ /* 0x000fe200078e3cff */
[----:B------:R-:W-:Y:S06]  /*2900*/  @P3 BRA `(.L_x_44) ;  /* 0xfffffffc002c3947 */ /* 0x000fec000383ffff */
[----:B------:R-:W-:Y:S01]  /*2910*/  ULEA UR5, UR6, UR37, 0x3 ;  /* 0x0000002506057291 */ /* 0x000fe2000f8e18ff */
[----:B------:R-:W-:-:S08]  /*2920*/  SHF.L.U32 R2, R12, 0x1f, RZ ;  /* 0x0000001f0c027819 */ /* 0x000fd000000006ff */
[----:B------:R-:W1:Y:S02]  /*2930*/  SYNCS.PHASECHK.TRANS64 P0, [UR5+0xa0], R2 ;  /* 0x0000a002ff0075a7 */ /* 0x000e640008001005 */
[----:B-1----:R-:W-:Y:S05]  /*2940*/  @P0 BRA `(.L_x_45) ;  /* 0x0000000000080947 */ /* 0x002fea0003800000 */
[----:B------:R-:W1:Y:S02]  /*2950*/  SYNCS.PHASECHK.TRANS64.TRYWAIT P0, [UR5+0xa0], R2 ;  /* 0x0000a002ff0075a7 */ /* 0x000e640008001105 */
[----:B-1----:R-:W-:Y:S05]  /*2960*/  @!P0 BRA `(.L_x_46) ;  /* 0x0000006800488947 */ /* 0x002fea0003800000 */
.L_x_45:
[----:B------:R-:W-:-:S04]  /*2970*/  UIADD3 UR4, UPT, UPT, UR6, 0x1, URZ ;  /* 0x0000000106047890 */ /* 0x000fc8000fffe0ff */
[----:B------:R-:W-:-:S04]  /*2980*/  UISETP.NE.AND UP0, UPT, UR4, 0x2, UPT ;  /* 0x000000020400788c */ /* 0x000fc8000bf05270 */
[----:B------:R-:W-:Y:S02]  /*2990*/  USEL UR7, URZ, 0x1, UP0 ;  /* 0x00000001ff077887 */ /* 0x000fe40008000000 */
[----:B------:R-:W-:-:S04]  /*29a0*/  USEL UR4, UR4, URZ, UP0 ;  /* 0x000000ff04047287 */ /* 0x000fc80008000000 */
[----:B------:R-:W-:Y:S01]  /*29b0*/  ULEA UR4, UR4, UR37, 0x3 ;  /* 0x0000002504047291 */ /* 0x000fe2000f8e18ff */
[----:B-1----:R-:W-:-:S04]  /*29c0*/  LOP3.LUT R2, R12, UR7, RZ, 0x3c, !PT ;  /* 0x000000070c027c12 */ /* 0x002fc8000f8e3cff */
[----:B------:R-:W-:-:S04]  /*29d0*/  SHF.L.U32 R0, R2, 0x1f, RZ ;  /* 0x0000001f02007819 */ /* 0x000fc800000006ff */
[----:B------:R-:W1:Y:S02]  /*29e0*/  SYNCS.PHASECHK.TRANS64 P0, [UR4+0xa0], R0 ;  /* 0x0000a000ff0075a7 */ /* 0x000e640008001004 */
[----:B-1----:R-:W-:Y:S05]  /*29f0*/  @P0 EXIT ;  /* 0x000000000000094d */ /* 0x002fea0003800000 */
[----:B------:R-:W-:Y:S02]  /*2a00*/  SHF.L.U32 R2, R2, 0x1f, RZ ;  /* 0x0000001f02027819 */ /* 0x000fe400000006ff */
[----:B------:R-:W-:-:S07]  /*2a10*/  MOV R0, UR4 ;  /* 0x0000000400007c02 */ /* 0x000fce0008000f00 */
.L_x_47:
[----:B-1----:R1:W2:Y:S02]  /*2a20*/  SYNCS.PHASECHK.TRANS64.TRYWAIT P0, [R0+URZ+0xa0], R2 ;  /* 0x0000a002000075a7 */ /* 0x0022a400080011ff */
[----:B--2---:R-:W-:Y:S05]  /*2a30*/  @!P0 NANOSLEEP.SYNCS 0x989680 ;  /* 0x009896800000895d */ /* 0x004fea0003900000 */
[----:B------:R-:W2:Y:S02]  /*2a40*/  @!P0 SYNCS.PHASECHK.TRANS64 P0, [R0+URZ+0xa0], R2 ;  /* 0x0000a002000085a7 */ /* 0x000ea400080010ff */
[----:B--2---:R-:W-:Y:S05]  /*2a50*/  @P0 EXIT ;  /* 0x000000000000094d */ /* 0x004fea0003800000 */
[----:B------:R-:W-:Y:S05]  /*2a60*/  BRA `(.L_x_47) ;  /* 0xfffffffc00ec7947 */ /* 0x000fea000383ffff */
.L_x_40:
[----:B------:R-:W-:-:S09]  /*2a70*/  UISETP.NE.AND UP1, UPT, UR8, URZ, UPT ;  /* 0x000000ff0800728c */ /* 0x000fd2000bf25270 */
[----:B------:R-:W-:Y:S05]  /*2a80*/  BRA.U UP1, `(.L_x_48) ;  /* 0x0000000d01947547 */ /* 0x000fea000b800000 */
[----:B------:R-:W-:Y:S01]  /*2a90*/  UMOV UR4, 0x40 ;  /* 0x0000004000047882 */ /* 0x000fe20000000000 */
[----:B------:R-:W-:Y:S01]  /*2aa0*/  NOP ;  /* 0x0000000000007918 */ /* 0x000fe20000000000 */
[----:B------:R-:W-:Y:S01]  /*2ab0*/  ULEA UR4, UR37, UR4, 0x18 ;  /* 0x0000000425047291 */ /* 0x000fe2000f8ec0ff */
[----:B------:R-:W-:Y:S02]  /*2ac0*/  UMOV UR5, 0x400 ;  /* 0x0000040000057882 */ /* 0x000fe40000000000 */
[----:B------:R-:W-:-:S06]  /*2ad0*/  ULEA UR37, UR37, UR5, 0x18 ;  /* 0x0000000525257291 */ /* 0x000fcc000f8ec0ff */
[----:B------:R-:W1:Y:S02]  /*2ae0*/  LDS.U8 R0, [UR4+0x1c] ;  /* 0x00001c04ff007984 */ /* 0x000e640008000000 */
[----:B-1----:R-:W-:-:S13]  /*2af0*/  ISETP.NE.AND P0, PT, R0, RZ, PT ;  /* 0x000000ff0000720c */ /* 0x002fda0003f05270 */
[----:B------:R-:W-:Y:S05]  /*2b00*/  @P0 BRA `(.L_x_49) ;  /* 0x0000000000580947 */ /* 0x000fea0003800000 */
[----:B------:R-:W-:-:S13]  /*2b10*/  ELECT P0, URZ, PT ;  /* 0x0000000000ff782f */ /* 0x000fda0003800000 */
[----:B------:R-:W-:Y:S05]  /*2b20*/  @!P0 BRA `(.L_x_50) ;  /* 0x0000000000608947 */ /* 0x000fea0003800000 */
[----:B------:R-:W-:Y:S01]  /*2b30*/  UMOV UR5, 0x10 ;  /* 0x0000001000057882 */ /* 0x000fe20000000000 */
[----:B------:R-:W-:Y:S01]  /*2b40*/  HFMA2 R0, -RZ, RZ, 0, 5.9604644775390625e-08 ;  /* 0x00000001ff007431 */ /* 0x000fe200000001ff */
[----:B------:R-:W-:-:S03]  /*2b50*/  MOV R2, 0xffff ;  /* 0x0000ffff00027802 */ /* 0x000fc60000000f00 */
[----:B------:R-:W-:Y:S04]  /*2b60*/  DEPBAR.LE SB1, 0x36 ;  /* 0x00009d800000791a */ /* 0x000fe80000000000 */
[----:B------:R-:W1:Y:S02]  /*2b70*/  UTCATOMSWS.FIND_AND_SET.ALIGN UP0, UR5, UR5 ;  /* 0x00000005000575e3 */ /* 0x000e640008000800 */
[----:B-1----:R-:W-:Y:S01]  /*2b80*/  MOV R3, UR5 ;  /* 0x0000000500037c02 */ /* 0x002fe20008000f00 */
[----:B------:R-:W-:Y:S06]  /*2b90*/  BRA.U UP0, `(.L_x_51) ;  /* 0x0000000100187547 */ /* 0x000fec000b800000 */
.L_x_52:
[----:B------:R-:W-:Y:S05]  /*2ba0*/  NANOSLEEP 0x64 ;  /* 0x000000640000795d */ /* 0x000fea0003800000 */
[----:B------:R-:W-:-:S05]  /*2bb0*/  UMOV UR5, 0x10 ;  /* 0x0000001000057882 */ /* 0x000fca0000000000 */
[----:B------:R-:W-:Y:S04]  /*2bc0*/  DEPBAR.LE SB1, 0x36 ;  /* 0x00009d800000791a */ /* 0x000fe80000000000 */
[----:B------:R-:W1:Y:S02]  /*2bd0*/  UTCATOMSWS.FIND_AND_SET.ALIGN UP0, UR5, UR5 ;  /* 0x00000005000575e3 */ /* 0x000e640008000800 */
[----:B-1----:R-:W-:Y:S01]  /*2be0*/  MOV R3, UR5 ;  /* 0x0000000500037c02 */ /* 0x002fe20008000f00 */
[----:B------:R-:W-:Y:S05]  /*2bf0*/  BRA.U !UP0, `(.L_x_52) ;  /* 0xfffffffd08e87547 */ /* 0x000fea000b83ffff */
.L_x_51:
[-C--:B------:R-:W-:Y:S02]  /*2c00*/  SHF.L.U32 R2, R2, R3.reuse, RZ ;  /* 0x0000000302027219 */ /* 0x080fe400000006ff */
[----:B------:R-:W-:Y:S01]  /*2c10*/  SHF.L.U32 R0, R0, R3, RZ ;  /* 0x0000000300007219 */ /* 0x000fe200000006ff */
[----:B------:R-:W-:Y:S02]  /*2c20*/  IMAD.SHL.U32 R3, R3, 0x20, RZ ;  /* 0x0000002003037824 */ /* 0x000fe400078e00ff */
[----:B------:R1:W-:Y:S04]  /*2c30*/  ATOMS.OR RZ, [UR4+0x14], R2 ;  /* 0x00001402ffff798c */ /* 0x0003e8000b000004 */
[----:B------:R1:W-:Y:S04]  /*2c40*/  ATOMS.OR RZ, [UR4+0x18], R0 ;  /* 0x00001800ffff798c */ /* 0x0003e8000b000004 */
[----:B------:R1:W-:Y:S01]  /*2c50*/  STS [UR37+0x140], R3 ;  /* 0x00014003ff007988 */ /* 0x0003e20008000825 */
[----:B------:R-:W-:Y:S05]  /*2c60*/  BRA `(.L_x_50) ;  /* 0x0000000000107947 */ /* 0x000fea0003800000 */
.L_x_49:
[----:B------:R-:W-:Y:S02]  /*2c70*/  MOV R0, 0xffffffff ;  /* 0xffffffff00007802 */ /* 0x000fe40000000f00 */
[----:B------:R-:W-:-:S03]  /*2c80*/  MOV R2, 0x2cb0 ;  /* 0x00002cb000027802 */ /* 0x000fc60000000f00 */
[----:B------:R1:W-:Y:S04]  /*2c90*/  STS [UR37+0x140], R0 ;  /* 0x00014000ff007988 */ /* 0x0003e80008000825 */
[----:B-1-3-5:R-:W-:Y:S05]  /*2ca0*/  CALL.REL.NOINC `($__internal_1_$__cuda_sm10x_tcgen05_guardrail_trap_phase_invalid_during_alloc) ;  /* 0x0000006c008c7944 */ /* 0x02afea0003c00000 */
.L_x_50:
[----:B------:R-:W-:Y:S05]  /*2cb0*/  WARPSYNC.ALL ;  /* 0x0000000000007948 */ /* 0x000fea0003800000 */
[----:B------:R-:W2:Y:S01]  /*2cc0*/  S2UR UR6, SR_CgaCtaId ;  /* 0x00000000000679c3 */ /* 0x000ea20000008800 */
[----:B------:R-:W-:Y:S01]  /*2cd0*/  UMOV UR4, 0x400 ;  /* 0x0000040000047882 */ /* 0x000fe20000000000 */
[----:B------:R-:W-:-:S06]  /*2ce0*/  NOP ;  /* 0x0000000000007918 */ /* 0x000fcc0000000000 */
[----:B------:R-:W-:Y:S06]  /*2cf0*/  BAR.ARV 0x6, 0xa0 ;  /* 0x0182800000007b1d */ /* 0x000fec0000002000 */
[----:B------:R-:W4:Y:S01]  /*2d00*/  LDCU UR7, c[0x0][0x38c] ;  /* 0x00007180ff0777ac */ /* 0x000f220008000800 */
[----:B------:R-:W-:Y:S01]  /*2d10*/  IMAD.MOV.U32 R11, RZ, RZ, 0x1 ;  /* 0x00000001ff0b7424 */ /* 0x000fe200078e00ff */
[----:B------:R-:W-:Y:S01]  /*2d20*/  CS2R R8, SRZ ;  /* 0x0000000000087805 */ /* 0x000fe2000001ff00 */
[----:B------:R-:W-:Y:S01]  /*2d30*/  IMAD.MOV.U32 R10, RZ, RZ, RZ ;  /* 0x000000ffff0a7224 */ /* 0x000fe200078e00ff */
[----:B------:R-:W-:Y:S01]  /*2d40*/  UMOV UR18, URZ ;  /* 0x000000ff00127c82 */ /* 0x000fe20008000000 */
[----:B------:R-:W-:Y:S01]  /*2d50*/  UMOV UR17, URZ ;  /* 0x000000ff00117c82 */ /* 0x000fe20008000000 */
[----:B------:R-:W-:Y:S01]  /*2d60*/  UMOV UR22, 0x0 ;  /* 0x0000000000167882 */ /* 0x000fe20000000000 */
[----:B------:R-:W-:Y:S01]  /*2d70*/  UMOV UR23, 0x4400490 ;  /* 0x0440049000177882 */ /* 0x000fe20000000000 */
[----:B------:R-:W-:Y:S01]  /*2d80*/  UMOV UR20, 0x0 ;  /* 0x0000000000147882 */ /* 0x000fe20000000000 */
[----:B------:R-:W-:Y:S01]  /*2d90*/  UMOV UR21, 0x4400490 ;  /* 0x0440049000157882 */ /* 0x000fe20000000000 */
[----:B--2---:R-:W-:Y:S01]  /*2da0*/  ULEA UR6, UR6, UR4, 0x18 ;  /* 0x0000000406067291 */ /* 0x004fe2000f8ec0ff */
[----:B------:R-:W2:Y:S03]  /*2db0*/  LDCU UR4, c[0x0][0x38c] ;  /* 0x00007180ff0477ac */ /* 0x000ea60008000800 */
[----:B------:R-:W-:-:S02]  /*2dc0*/  UIADD3 UR11, UPT, UPT, UR6, 0x6400, URZ ;  /* 0x00006400060b7890 */ /* 0x000fc4000fffe0ff */
[----:B----4-:R-:W-:-:S03]  /*2dd0*/  UIADD3 UR7, UPT, UPT, UR7, 0x3f, URZ ;  /* 0x0000003f07077890 */ /* 0x010fc6000fffe0ff */
[----:B-1----:R-:W1:Y:S01]  /*2de0*/  LDS R0, [UR6+0x140] ;  /* 0x00014006ff007984 */ /* 0x002e620008000800 */
[----:B------:R-:W-:Y:S02]  /*2df0*/  UIADD3 UR12, UPT, UPT, UR6, 0xa400, URZ ;  /* 0x0000a400060c7890 */ /* 0x000fe4000fffe0ff */
[----:B------:R-:W-:Y:S02]  /*2e00*/  USHF.R.S32.HI UR5, URZ, 0x1f, UR7 ;  /* 0x0000001fff057899 */ /* 0x000fe40008011407 */
[----:B------:R-:W-:Y:S02]  /*2e10*/  USHF.R.U32.HI UR11, URZ, 0x4, UR11 ;  /* 0x00000004ff0b7899 */ /* 0x000fe4000801160b */
[----:B------:R-:W-:Y:S02]  /*2e20*/  ULEA.HI UR5, UR5, UR7, URZ, 0x6 ;  /* 0x0000000705057291 */ /* 0x000fe4000f8f30ff */
[----:B------:R-:W-:Y:S02]  /*2e30*/  USHF.R.U32.HI UR12, URZ, 0x4, UR12 ;  /* 0x00000004ff0c7899 */ /* 0x000fe4000801160c */
[----:B------:R-:W-:-:S02]  /*2e40*/  USHF.R.S32.HI UR5, URZ, 0x6, UR5 ;  /* 0x00000006ff057899 */ /* 0x000fc40008011405 */
[----:B------:R-:W-:Y:S02]  /*2e50*/  ULOP3.LUT UR11, UR11, 0x3fff, URZ, 0xc0, !UPT ;  /* 0x00003fff0b0b7892 */ /* 0x000fe4000f8ec0ff */
[----:B------:R-:W-:Y:S02]  /*2e60*/  UISETP.LT.AND UP0, UPT, UR5, 0x1, UPT ;  /* 0x000000010500788c */ /* 0x000fe4000bf01270 */
[----:B------:R-:W-:Y:S02]  /*2e70*/  ULOP3.LUT UR12, UR12, 0x3fff, URZ, 0xc0, !UPT ;  /* 0x00003fff0c0c7892 */ /* 0x000fe4000f8ec0ff */
[----:B------:R-:W-:Y:S02]  /*2e80*/  USEL UR10, UR5, 0x1, !UP0 ;  /* 0x00000001050a7887 */ /* 0x000fe4000c000000 */
[----:B------:R-:W-:Y:S02]  /*2e90*/  ULOP3.LUT UR11, UR11, 0x10000, URZ, 0xfc, !UPT ;  /* 0x000100000b0b7892 */ /* 0x000fe4000f8efcff */
[----:B------:R-:W-:-:S02]  /*2ea0*/  ULOP3.LUT UR12, UR12, 0x10000, URZ, 0xfc, !UPT ;  /* 0x000100000c0c7892 */ /* 0x000fc4000f8efcff */
[----:B------:R-:W-:Y:S02]  /*2eb0*/  UIADD3 UR10, UPT, UPT, -UR10, URZ, URZ ;  /* 0x000000ff0a0a7290 */ /* 0x000fe4000fffe1ff */
[----:B--2---:R-:W-:Y:S01]  /*2ec0*/  UISETP.GE.AND UP3, UPT, UR4, 0x1, UPT ;  /* 0x000000010400788c */ /* 0x004fe2000bf66270 */
[----:B-1----:R-:W-:-:S15]  /*2ed0*/  R2UR UR19, R0 ;  /* 0x00000000001372ca */ /* 0x002fde00000e0000 */
.L_x_59:
[----:B------:R-:W-:Y:S02]  /*2ee0*/  LEA R0, R10, UR6, 0x3 ;  /* 0x000000060a007c11 */ /* 0x000fe4000f8e18ff */
[----:B------:R-:W-:Y:S02]  /*2ef0*/  SHF.L.U32 R2, R9, 0x1f, RZ ;  /* 0x0000001f09027819 */ /* 0x000fe400000006ff */
[----:B------:R-:W-:Y:S01]  /*2f00*/  PLOP3.LUT P0, PT, PT, PT, UP3, 0x80, 0x8 ;  /* 0x000000000008781c */ /* 0x000fe20003f0f038 */
[----:B------:R-:W-:Y:S01]  /*2f10*/  VIADD R3, R0, 0xa0 ;  /* 0x000000a000037836 */ /* 0x000fe20000000000 */
[----:B-1----:R-:W1:Y:S02]  /*2f20*/  SYNCS.PHASECHK.TRANS64.TRYWAIT P1, [R0+URZ+0x90], R2 ;  /* 0x00009002000075a7 */ /* 0x002e6400080211ff */
[----:B-1--4-:R-:W-:Y:S09]  /*2f30*/  @!P1 BRA `(.L_x_53) ;  /* 0x0000006000ec9947 */ /* 0x012ff20003800000 */
.L_x_140:
[----:B------:R-:W-:Y:S01]  /*2f40*/  LEA R4, R10, UR6, 0x4 ;  /* 0x000000060a047c11 */ /* 0x000fe2000f8e20ff */
[----:B------:R-:W-:Y:S01]  /*2f50*/  @UP3 ULEA UR4, UR17, UR6, 0x3 ;  /* 0x0000000611043291 */ /* 0x000fe2000f8e18ff */
[----:B------:R-:W-:Y:S01]  /*2f60*/  PLOP3.LUT P2, PT, PT, PT, PT, 0x80, 0x8 ;  /* 0x000000000008781c */ /* 0x000fe20003f4f070 */
[----:B------:R-:W-:Y:S01]  /*2f70*/  ULEA UR8, UR18, UR6, 0x3 ;  /* 0x0000000612087291 */ /* 0x000fe2000f8e18ff */
[----:B------:R-:W-:Y:S02]  /*2f80*/  PRMT R3, RZ, 0x654, R3 ;  /* 0x00000654ff037816 */ /* 0x000fe40000000003 */
[----:B------:R-:W2:Y:S01]  /*2f90*/  LDS.128 R4, [R4+0x120] ;  /* 0x0001200004047984 */ /* 0x000ea20000000c00 */
[----:B-1----:R-:W-:Y:S02]  /*2fa0*/  @P0 SHF.L.U32 R2, R8, 0x1f, RZ ;  /* 0x0000001f08020819 */ /* 0x002fe400000006ff */
[----:B------:R-:W-:Y:S01]  /*2fb0*/  SHF.L.U32 R0, R11, 0x1f, RZ ;  /* 0x0000001f0b007819 */ /* 0x000fe200000006ff */
[----:B------:R-:W-:Y:S01]  /*2fc0*/  @!PT LDS RZ, [RZ] ;  /* 0x00000000fffff984 */ /* 0x000fe20000000800 */
[----:B------:R-:W-:Y:S01]  /*2fd0*/  @!PT LDS RZ, [RZ] ;  /* 0x00000000fffff984 */ /* 0x000fe20000000800 */
[----:B------:R-:W-:Y:S01]  /*2fe0*/  @!PT LDS RZ, [RZ] ;  /* 0x00000000fffff984 */ /* 0x000fe20000000800 */
[----:B------:R-:W-:Y:S01]  /*2ff0*/  @!PT LDS RZ, [RZ] ;  /* 0x00000000fffff984 */ /* 0x000fe20000000800 */
[----:B------:R1:W-:Y:S06]  /*3000*/  MEMBAR.ALL.CTA ;  /* 0x0000000000007992 */ /* 0x0003ec0000008000 */
[----:B-1----:R-:W1:Y:S02]  /*3010*/  FENCE.VIEW.ASYNC.S ;  /* 0x00000000000073c6 */ /* 0x002e640000000000 */
[----:B-1----:R1:W-:Y:S01]  /*3020*/  SYNCS.ARRIVE.TRANS64.RED.A1T0 RZ, [R3+URZ], RZ ;  /* 0x000000ff03ff79a7 */ /* 0x0023e200081004ff */
[----:B------:R1:W4:Y:S01]  /*3030*/  @P0 SYNCS.PHASECHK.TRANS64.TRYWAIT P2, [UR4], R2 ;  /* 0x00000002ff0005a7 */ /* 0x0003220008041104 */
[----:B------:R-:W-:Y:S01]  /*3040*/  ULEA.HI UR4, UR18, UR18, URZ, 0x1 ;  /* 0x0000001212047291 */ /* 0x000fe2000f8f08ff */
[----:B--2---:R-:W-:-:S03]  /*3050*/  LOP3.LUT P1, RZ, R6, 0x1, RZ, 0xc0, !PT ;  /* 0x0000000106ff7812 */ /* 0x004fc6000782c0ff */
[----:B------:R-:W-:Y:S02]  /*3060*/  USHF.L.U32 UR9, UR4, 0x7, URZ ;  /* 0x0000000704097899 */ /* 0x000fe400080006ff */
[----:B------:R-:W-:Y:S02]  /*3070*/  ULOP3.LUT UR4, UR4, 0xffe, URZ, 0xc0, !UPT ;  /* 0x00000ffe04047892 */ /* 0x000fe4000f8ec0ff */
[----:B------:R-:W-:Y:S02]  /*3080*/  ULOP3.LUT UR9, UR9, 0xffffff00, URZ, 0xc0, !UPT ;  /* 0xffffff0009097892 */ /* 0x000fe4000f8ec0ff */
[----:B------:R-:W-:Y:S02]  /*3090*/  UIADD3 UR4, UPT, UPT, -UR4, UR18, URZ ;  /* 0x0000001204047290 */ /* 0x000fe4000fffe1ff */
[----:B------:R-:W-:Y:S01]  /*30a0*/  UIADD3 UR9, UPT, UPT, UR19, UR9, URZ ;  /* 0x0000000913097290 */ /* 0x000fe2000fffe0ff */
[----:B------:R-:W2:Y:S03]  /*30b0*/  SYNCS.PHASECHK.TRANS64.TRYWAIT P0, [UR8+0xd0], R0 ;  /* 0x0000d000ff0075a7 */ /* 0x000ea60008001108 */
[----:B------:R-:W-:Y:S01]  /*30c0*/  ULEA UR9, UR4, UR9, 0x14 ;  /* 0x0000000904097291 */ /* 0x000fe2000f8ea0ff */
[----:B-12-4-:R-:W-:Y:S11]  /*30d0*/  @!P0 BRA `(.L_x_54) ;  /* 0x0000006000988947 */ /* 0x016ff60003800000 */
.L_x_142:
[----:B------:R-:W-:Y:S01]  /*30e0*/  IADD3 R10, PT, PT, R10, 0x1, RZ ;  /* 0x000000010a0a7810 */ /* 0x000fe20007ffe0ff */
[----:B------:R-:W-:Y:S06]  /*30f0*/  BRA.U !UP3, `(.L_x_55) ;  /* 0x000000010b987547 */ /* 0x000fec000b800000 */
[----:B------:R-:W-:Y:S01]  /*3100*/  UPLOP3.LUT UP4, UPT, UPT, UPT, UPT, 0x40, 0x4 ;  /* 0x000000000004789c */ /* 0x000fe20003f8e870 */
[----:B------:R-:W-:Y:S01]  /*3110*/  UMOV UR16, UR10 ;  /* 0x0000000a00107c82 */ /* 0x000fe20008000000 */
[----:B------:R-:W-:Y:S01]  /*3120*/  UMOV UR15, UR5 ;  /* 0x00000005000f7c82 */ /* 0x000fe20008000000 */
[----:B------:R-:W-:-:S08]  /*3130*/  UMOV UR14, UR17 ;  /* 0x00000011000e7c82 */ /* 0x000fd00008000000 */
.L_x_58:
[----:B------:R-:W-:Y:S02]  /*3140*/  UIADD3 UR16, UPT, UPT, UR16, 0x1, URZ ;  /* 0x0000000110107890 */ /* 0x000fe4000fffe0ff */
[----:B--2---:R-:W-:Y:S02]  /*3150*/  ULEA UR7, UR14, UR6, 0x3 ;  /* 0x000000060e077291 */ /* 0x004fe4000f8e18ff */
[----:B------:R-:W-:Y:S01]  /*3160*/  UISETP.NE.AND UP0, UPT, UR16, URZ, UPT ;  /* 0x000000ff1000728c */ /* 0x000fe2000bf05270 */
[----:B----4-:R-:W-:Y:S10]  /*3170*/  @P2 BRA `(.L_x_56) ;  /* 0x00000000000c2947 */ /* 0x010ff40003800000 */
[----:B-1----:R-:W-:Y:S04]  /*3180*/  SHF.L.U32 R2, R8, 0x1f, RZ ;  /* 0x0000001f08027819 */ /* 0x002fe800000006ff */
[----:B------:R-:W1:Y:S02]  /*3190*/  SYNCS.PHASECHK.TRANS64.TRYWAIT P0, [UR7], R2 ;  /* 0x00000002ff0075a7 */ /* 0x000e640008001107 */
[----:B-1----:R-:W-:Y:S05]  /*31a0*/  @!P0 BRA `(.L_x_57) ;  /* 0x00000060007c8947 */ /* 0x002fea0003800000 */
.L_x_56:
[----:B------:R-:W-:Y:S01]  /*31b0*/  UISETP.NE.AND UP1, UPT, UR15, 0x1, UPT ;  /* 0x000000010f00788c */ /* 0x000fe2000bf25270 */
[----:B------:R-:W-:Y:S01]  /*31c0*/  PLOP3.LUT P2, PT, PT, PT, PT, 0x80, 0x8 ;  /* 0x000000000008781c */ /* 0x000fe20003f4f070 */
[----:B------:R-:W-:Y:S02]  /*31d0*/  UIADD3 UR17, UPT, UPT, UR14, 0x1, URZ ;  /* 0x000000010e117890 */ /* 0x000fe4000fffe0ff */
[----:B------:R-:W-:Y:S02]  /*31e0*/  ULEA UR24, UR14, UR12, 0xa ;  /* 0x0000000c0e187291 */ /* 0x000fe4000f8e50ff */
[----:B------:R-:W-:Y:S01]  /*31f0*/  UISETP.NE.AND UP2, UPT, UR17, 0x4, UPT ;  /* 0x000000041100788c */ /* 0x000fe2000bf45270 */
[----:B------:R-:W-:Y:S01]  /*3200*/  PLOP3.LUT P0, PT, PT, PT, UP1, 0x80, 0x8 ;  /* 0x000000000008781c */ /* 0x000fe20003f0f018 */
[----:B------:R-:W-:Y:S02]  /*3210*/  ULEA UR26, UR14, UR11, 0x8 ;  /* 0x0000000b0e1a7291 */ /* 0x000fe4000f8e40ff */
[----:B------:R-:W-:Y:S02]  /*3220*/  USEL UR13, URZ, 0x1, UP2 ;  /* 0x00000001ff0d7887 */ /* 0x000fe40009000000 */
[----:B------:R-:W-:Y:S02]  /*3230*/  USEL UR17, UR17, URZ, UP2 ;  /* 0x000000ff11117287 */ /* 0x000fe40009000000 */
[----:B------:R-:W-:Y:S02]  /*3240*/  UIADD3 UR30, UPT, UPT, UR24, 0x2, URZ ;  /* 0x00000002181e7890 */ /* 0x000fe4000fffe0ff */
[----:B------:R-:W-:Y:S01]  /*3250*/  @UP1 ULEA UR4, UR17, UR6, 0x3 ;  /* 0x0000000611041291 */ /* 0x000fe2000f8e18ff */
[----:B------:R-:W-:Y:S01]  /*3260*/  LOP3.LUT R8, R8, UR13, RZ, 0x3c, !PT ;  /* 0x0000000d08087c12 */ /* 0x000fe2000f8e3cff */
[----:B------:R-:W-:Y:S02]  /*3270*/  UIADD3 UR28, UPT, UPT, UR26, 0x2, URZ ;  /* 0x000000021a1c7890 */ /* 0x000fe4000fffe0ff */
[----:B------:R-:W-:Y:S01]  /*3280*/  UIADD3 UR7, UPT, UPT, UR7, 0x20, URZ ;  /* 0x0000002007077890 */ /* 0x000fe2000fffe0ff */
[----:B-1----:R-:W-:Y:S01]  /*3290*/  @P0 SHF.L.U32 R0, R8, 0x1f, RZ ;  /* 0x0000001f08000819 */ /* 0x002fe200000006ff */
[----:B------:R-:W-:Y:S01]  /*32a0*/  UMOV UR25, 0x80004020 ;  /* 0x8000402000197882 */ /* 0x000fe20000000000 */
[----:B------:R-:W-:Y:S01]  /*32b0*/  UMOV UR27, 0x80004020 ;  /* 0x80004020001b7882 */ /* 0x000fe20000000000 */
[----:B------:R-:W-:Y:S01]  /*32c0*/  UMOV UR31, 0x80004020 ;  /* 0x80004020001f7882 */ /* 0x000fe20000000000 */
[----:B------:R2:W4:Y:S01]  /*32d0*/  @P0 SYNCS.PHASECHK.TRANS64.TRYWAIT P2, [UR4], R0 ;  /* 0x00000000ff0005a7 */ /* 0x0005220008041104 */
[----:B------:R-:W-:Y:S01]  /*32e0*/  UIADD3 UR15, UPT, UPT, UR15, -0x1, URZ ;  /* 0xffffffff0f0f7890 */ /* 0x000fe2000fffe0ff */
[----:B------:R2:W-:Y:S01]  /*32f0*/  UTCQMMA gdesc[UR26], gdesc[UR24], tmem[UR9], tmem[UR22], idesc[UR23], UP4 ;  /* 0x00ff16181a0075ea */ /* 0x0005e2000a000309 */
[----:B------:R-:W-:Y:S01]  /*3300*/  UPLOP3.LUT UP4, UPT, UPT, UPT, UPT, 0x80, 0x8 ;  /* 0x000000000008789c */ /* 0x000fe20003f8f070 */
[----:B------:R-:W-:Y:S01]  /*3310*/  UMOV UR29, 0x80004020 ;  /* 0x80004020001d7882 */ /* 0x000fe20000000000 */
[----:B------:R-:W-:Y:S01]  /*3320*/  UMOV UR14, UR17 ;  /* 0x00000011000e7c82 */ /* 0x000fe20008000000 */
[----:B------:R2:W-:Y:S01]  /*3330*/  UTCQMMA gdesc[UR28], gdesc[UR30], tmem[UR9], tmem[UR20], idesc[UR21], UPT ;  /* 0x00ff141e1c0075ea */ /* 0x0005e2000b800309 */
[----:B------:R2:W-:Y:S01]  /*3340*/  UTCBAR [UR7], URZ ;  /* 0x000000ff070073e9 */ /* 0x0005e200080000ff */
[----:B------:R-:W-:Y:S06]  /*3350*/  BRA.U UP0, `(.L_x_58) ;  /* 0xfffffffd00787547 */ /* 0x000fec000b83ffff */
.L_x_55:
[----:B------:R-:W-:Y:S01]  /*3360*/  UIADD3 UR18, UPT, UPT, UR18, 0x1, URZ ;  /* 0x0000000112127890 */ /* 0x000fe2000fffe0ff */
[C---:B------:R-:W-:Y:S01]  /*3370*/  ISETP.NE.AND P0, PT, R10.reuse, 0x2, PT ;  /* 0x000000020a00780c */ /* 0x040fe20003f05270 */
[----:B------:R-:W-:Y:S02]  /*3380*/  UIADD3 UR8, UPT, UPT, UR8, 0xb0, URZ ;  /* 0x000000b008087890 */ /* 0x000fe4000fffe0ff */
[----:B------:R-:W-:Y:S01]  /*3390*/  UISETP.NE.AND UP0, UPT, UR18, 0x4, UPT ;  /* 0x000000041200788c */ /* 0x000fe2000bf05270 */
[----:B-12---:R-:W-:Y:S02]  /*33a0*/  SEL R0, RZ, 0x1, P0 ;  /* 0x00000001ff007807 */ /* 0x006fe40000000000 */
[----:B------:R-:W-:Y:S01]  /*33b0*/  SEL R10, R10, RZ, P0 ;  /* 0x000000ff0a0a7207 */ /* 0x000fe20000000000 */
[----:B------:R-:W-:Y:S01]  /*33c0*/  USEL UR4, URZ, 0x1, UP0 ;  /* 0x00000001ff047887 */ /* 0x000fe20008000000 */
[----:B------:R-:W-:Y:S01]  /*33d0*/  LOP3.LUT R9, R9, R0, RZ, 0x3c, !PT ;  /* 0x0000000009097212 */ /* 0x000fe200078e3cff */
[----:B------:R-:W-:Y:S01]  /*33e0*/  USEL UR18, UR18, URZ, UP0 ;  /* 0x000000ff12127287 */ /* 0x000fe20008000000 */
[----:B------:R1:W-:Y:S03]  /*33f0*/  UTCBAR [UR8], URZ ;  /* 0x000000ff080073e9 */ /* 0x0003e600080000ff */
[----:B------:R-:W-:Y:S01]  /*3400*/  LOP3.LUT R11, R11, UR4, RZ, 0x3c, !PT ;  /* 0x000000040b0b7c12 */ /* 0x000fe2000f8e3cff */
[----:B------:R-:W-:Y:S07]  /*3410*/  @P1 BRA `(.L_x_59) ;  /* 0xfffffff800b01947 */ /* 0x000fee000383ffff */
[----:B------:R-:W2:Y:S01]  /*3420*/  S2UR UR4, SR_CgaCtaId ;  /* 0x00000000000479c3 */ /* 0x000ea20000008800 */
[----:B------:R-:W-:Y:S01]  /*3430*/  ELECT P0, URZ, PT ;  /* 0x0000000000ff782f */ /* 0x000fe20003800000 */
[----:B------:R-:W-:Y:S01]  /*3440*/  IMAD.MOV.U32 R0, RZ, RZ, 0x1 ;  /* 0x00000001ff007424 */ /* 0x000fe200078e00ff */
[----:B------:R-:W-:Y:S01]  /*3450*/  UIADD3 UR6, UPT, UPT, UR6, 0xd0, URZ ;  /* 0x000000d006067890 */ /* 0x000fe2000fffe0ff */
[----:B------:R-:W-:Y:S01]  /*3460*/  SHF.L.U32 R2, R11, 0x1f, RZ ;  /* 0x0000001f0b027819 */ /* 0x000fe200000006ff */
[----:B------:R-:W-:-:S03]  /*3470*/  UMOV UR5, 0x40 ;  /* 0x0000004000057882 */ /* 0x000fc60000000000 */
[----:B------:R-:W-:Y:S01]  /*3480*/  UVIRTCOUNT.DEALLOC.SMPOOL 0x80 ;  /* 0x000000800000784c */ /* 0x000fe20000000000 */
[----:B--2---:R-:W-:Y:S02]  /*3490*/  ULEA UR4, UR4, UR5, 0x18 ;  /* 0x0000000504047291 */ /* 0x004fe4000f8ec0ff */
[----:B------:R-:W-:-:S07]  /*34a0*/  ULEA UR5, UR18, UR6, 0x3 ;  /* 0x0000000612057291 */ /* 0x000fce000f8e18ff */
[----:B------:R2:W-:Y:S02]  /*34b0*/  @P0 STS.U8 [UR4+0x1c], R0 ;  /* 0x00001c00ff000988 */ /* 0x0005e40008000004 */
[----:B------:R-:W3:Y:S02]  /*34c0*/  SYNCS.PHASECHK.TRANS64.TRYWAIT P0, [UR5], R2 ;  /* 0x00000002ff0075a7 */ /* 0x000ee40008001105 */
[----:B--23--:R-:W-:Y:S05]  /*34d0*/  @!P0 BRA `(.L_x_60) ;  /* 0x0000005c00c88947 */ /* 0x00cfea0003800000 */
.L_x_145:
[----:B------:R-:W-:-:S04]  /*34e0*/  UIADD3 UR7, UPT, UPT, UR18, 0x1, URZ ;  /* 0x0000000112077890 */ /* 0x000fc8000fffe0ff */
[----:B------:R-:W-:-:S04]  /*34f0*/  UISETP.NE.AND UP0, UPT, UR7, 0x4, UPT ;  /* 0x000000040700788c */ /* 0x000fc8000bf05270 */
[----:B-1----:R-:W-:Y:S02]  /*3500*/  USEL UR8, URZ, 0x1, UP0 ;  /* 0x00000001ff087887 */ /* 0x002fe40008000000 */
[----:B------:R-:W-:-:S04]  /*3510*/  USEL UR7, UR7, URZ, UP0 ;  /* 0x000000ff07077287 */ /* 0x000fc80008000000 */
[----:B------:R-:W-:Y:S01]  /*3520*/  ULEA UR5, UR7, UR6, 0x3 ;  /* 0x0000000607057291 */ /* 0x000fe2000f8e18ff */
[----:B--2---:R-:W-:-:S04]  /*3530*/  LOP3.LUT R2, R11, UR8, RZ, 0x3c, !PT ;  /* 0x000000080b027c12 */ /* 0x004fc8000f8e3cff */
[----:B------:R-:W-:-:S04]  /*3540*/  SHF.L.U32 R3, R2, 0x1f, RZ ;  /* 0x0000001f02037819 */ /* 0x000fc800000006ff */
[----:B------:R-:W1:Y:S02]  /*3550*/  SYNCS.PHASECHK.TRANS64.TRYWAIT P0, [UR5], R3 ;  /* 0x00000003ff0075a7 */ /* 0x000e640008001105 */
[----:B-1----:R-:W-:Y:S05]  /*3560*/  @!P0 BRA `(.L_x_61) ;  /* 0x0000005c00bc8947 */ /* 0x002fea0003800000 */
.L_x_147:
        /* <DEDUP_REMOVED lines=9> */
.L_x_149:
[----:B------:R-:W-:-:S04]  /*3600*/  UIADD3 UR7, UPT, UPT, UR7, 0x1, URZ ;  /* 0x0000000107077890 */ /* 0x000fc8000fffe0ff */
[----:B------:R-:W-:-:S04]  /*3610*/  UISETP.NE.AND UP0, UPT, UR7, 0x4, UPT ;  /* 0x000000040700788c */ /* 0x000fc8000bf05270 */
[----:B------:R-:W-:Y:S02]  /*3620*/  USEL UR5, URZ, 0x1, UP0 ;  /* 0x00000001ff057887 */ /* 0x000fe40008000000 */
[----:B------:R-:W-:-:S04]  /*3630*/  USEL UR7, UR7, URZ, UP0 ;  /* 0x000000ff07077287 */ /* 0x000fc80008000000 */
[----:B------:R-:W-:Y:S01]  /*3640*/  ULEA UR7, UR7, UR6, 0x3 ;  /* 0x0000000607077291 */ /* 0x000fe2000f8e18ff */
[----:B------:R-:W-:-:S04]  /*3650*/  LOP3.LUT R2, R2, UR5, RZ, 0x3c, !PT ;  /* 0x0000000502027c12 */ /* 0x000fc8000f8e3cff */
[----:B------:R-:W-:-:S04]  /*3660*/  SHF.L.U32 R2, R2, 0x1f, RZ ;  /* 0x0000001f02027819 */ /* 0x000fc800000006ff */
[----:B------:R-:W2:Y:S02]  /*3670*/  SYNCS.PHASECHK.TRANS64.TRYWAIT P0, [UR7], R2 ;  /* 0x00000002ff0075a7 */ /* 0x000ea40008001107 */
[----:B--2---:R-:W-:Y:S05]  /*3680*/  @!P0 BRA `(.L_x_63) ;  /* 0x0000005c00a48947 */ /* 0x004fea0003800000 */
.L_x_151:
[----:B------:R-:W-:Y:S01]  /*3690*/  NOP ;  /* 0x0000000000007918 */ /* 0x000fe20000000000 */
[----:B-1----:R-:W1:Y:S01]  /*36a0*/  LDS R0, [UR4+0x14] ;  /* 0x00001404ff007984 */ /* 0x002e620008000800 */
[----:B------:R-:W-:Y:S01]  /*36b0*/  ULOP3.LUT UR6, UR19, 0xffff, URZ, 0xc0, !UPT ;  /* 0x0000ffff13067892 */ /* 0x000fe2000f8ec0ff */
[----:B------:R-:W-:Y:S01]  /*36c0*/  UMOV UR8, 0xffff ;  /* 0x0000ffff00087882 */ /* 0x000fe20000000000 */
[----:B------:R-:W-:Y:S02]  /*36d0*/  UMOV UR5, 0x1 ;  /* 0x0000000100057882 */ /* 0x000fe40000000000 */
[----:B------:R-:W-:-:S04]  /*36e0*/  USHF.R.U32.HI UR6, URZ, 0x5, UR6 ;  /* 0x00000005ff067899 */ /* 0x000fc80008011606 */
[----:B------:R-:W-:Y:S02]  /*36f0*/  USHF.L.U32 UR8, UR8, UR6, URZ ;  /* 0x0000000608087299 */ /* 0x000fe400080006ff */
[----:B------:R-:W-:-:S04]  /*3700*/  USHF.L.U32 UR5, UR5, UR6, URZ ;  /* 0x0000000605057299 */ /* 0x000fc800080006ff */
[----:B-1----:R-:W-:-:S04]  /*3710*/  LOP3.LUT R0, R0, UR8, RZ, 0xc0, !PT ;  /* 0x0000000800007c12 */ /* 0x002fc8000f8ec0ff */
[----:B------:R-:W-:-:S13]  /*3720*/  ISETP.NE.AND P0, PT, R0, UR8, PT ;  /* 0x0000000800007c0c */ /* 0x000fda000bf05270 */
[----:B------:R-:W-:Y:S05]  /*3730*/  @P0 BRA `(.L_x_64) ;  /* 0x0000000000580947 */ /* 0x000fea0003800000 */
[----:B------:R-:W1:Y:S02]  /*3740*/  LDS R0, [UR4+0x18] ;  /* 0x00001804ff007984 */ /* 0x000e640008000800 */
[----:B-1----:R-:W-:-:S04]  /*3750*/  LOP3.LUT R0, R0, UR5, RZ, 0xc0, !PT ;  /* 0x0000000500007c12 */ /* 0x002fc8000f8ec0ff */
[----:B------:R-:W-:-:S13]  /*3760*/  ISETP.NE.AND P0, PT, R0, UR5, PT ;  /* 0x0000000500007c0c */ /* 0x000fda000bf05270 */
[----:B------:R-:W-:Y:S05]  /*3770*/  @P0 BRA `(.L_x_65) ;  /* 0x00000000003c0947 */ /* 0x000fea0003800000 */
[----:B------:R-:W1:Y:S01]  /*3780*/  S2R R2, SR_LANEID ;  /* 0x0000000000027919 */ /* 0x000e620000000000 */
[----:B------:R-:W-:Y:S01]  /*3790*/  ULOP3.LUT UR8, URZ, UR8, URZ, 0x33, !UPT ;  /* 0x00000008ff087292 */ /* 0x000fe2000f8e33ff */
[----:B------:R-:W-:Y:S02]  /*37a0*/  VOTEU.ANY UR7, UPT, PT ;  /* 0x0000000000077886 */ /* 0x000fe400038e0100 */
[----:B------:R-:W-:-:S03]  /*37b0*/  UFLO.U32 UR7, UR7 ;  /* 0x00000007000772bd */ /* 0x000fc600080e0000 */
[----:B------:R-:W-:-:S04]  /*37c0*/  IMAD.U32 R0, RZ, RZ, UR8 ;  /* 0x00000008ff007e24 */ /* 0x000fc8000f8e00ff */
[----:B------:R2:W3:Y:S02]  /*37d0*/  REDUX UR6, R0 ;  /* 0x00000000000673c4 */ /* 0x0004e40000000000 */
[----:B------:R1:W-:Y:S02]  /*37e0*/  UTCATOMSWS.AND URZ, UR8 ;  /* 0x0000000800ff79e3 */ /* 0x0003e40008000000 */
[----:B-1----:R-:W-:Y:S02]  /*37f0*/  ISETP.EQ.U32.AND P0, PT, R2, UR7, PT ;  /* 0x0000000702007c0c */ /* 0x002fe4000bf02070 */
[----:B--2---:R-:W-:Y:S02]  /*3800*/  LOP3.LUT R0, RZ, UR5, RZ, 0x33, !PT ;  /* 0x00000005ff007c12 */ /* 0x004fe4000f8e33ff */
[----:B---3--:R-:W-:Y:S02]  /*3810*/  MOV R2, UR6 ;  /* 0x0000000600027c02 */ /* 0x008fe40008000f00 */
[----:B------:R-:W1:Y:S07]  /*3820*/  REDUX UR5, R0 ;  /* 0x00000000000573c4 */ /* 0x000e6e0000000000 */
[----:B------:R2:W-:Y:S01]  /*3830*/  @P0 ATOMS.AND RZ, [UR4+0x14], R2 ;  /* 0x00001402ffff098c */ /* 0x0005e2000a800004 */
[----:B-1----:R-:W-:-:S05]  /*3840*/  IMAD.U32 R0, RZ, RZ, UR5 ;  /* 0x00000005ff007e24 */ /* 0x002fca000f8e00ff */
[----:B------:R2:W-:Y:S01]  /*3850*/  @P0 ATOMS.AND RZ, [UR4+0x18], R0 ;  /* 0x00001800ffff098c */ /* 0x0005e2000a800004 */
[----:B------:R-:W-:Y:S05]  /*3860*/  BRA `(.L_x_66) ;  /* 0x0000000000147947 */ /* 0x000fea0003800000 */
.L_x_65:
[----:B------:R-:W-:Y:S02]  /*3870*/  MOV R2, 0x3890 ;  /* 0x0000389000027802 */ /* 0x000fe40000000f00 */
[----:B----45:R-:W-:Y:S05]  /*3880*/  CALL.REL.NOINC `($__internal_0_$__cuda_sm10x_tcgen05_guardrail_trap_col_being_dealloced_not_returned_by_alloc) ;  /* 0x0000006000887944 */ /* 0x030fea0003c00000 */
[----:B------:R-:W-:Y:S05]  /*3890*/  BRA `(.L_x_66) ;  /* 0x0000000000087947 */ /* 0x000fea0003800000 */
.L_x_64:
[----:B------:R-:W-:Y:S02]  /*38a0*/  MOV R2, 0x38c0 ;  /* 0x000038c000027802 */ /* 0x000fe40000000f00 */
[----:B----45:R-:W-:Y:S05]  /*38b0*/  CALL.REL.NOINC `($__internal_2_$__cuda_sm10x_tcgen05_guardrail_trap_unallocated_columns_being_dealloced) ;  /* 0x0000006000947944 */ /* 0x030fea0003c00000 */
.L_x_66:
[----:B------:R-:W-:Y:S01]  /*38c0*/  NOP ;  /* 0x0000000000007918 */ /* 0x000fe20000000000 */
[----:B------:R-:W-:Y:S05]  /*38d0*/  EXIT ;  /* 0x000000000000794d */ /* 0x000fea0003800000 */
.L_x_48:
[----:B------:R-:W-:-:S09]  /*38e0*/  UISETP.NE.OR UP2, UPT, UR8, 0x3, !UP2 ;  /* 0x000000030800788c */ /* 0x000fd2000d745670 */
[----:B------:R-:W-:Y:S05]  /*38f0*/  BRA.U UP2, `(.L_x_67) ;  /* 0x0000001102087547 */ /* 0x000fea000b800000 */
[----:B------:R-:W1:Y:S01]  /*3900*/  LDC R0, c[0x0][0xb30] ;  /* 0x0002cc00ff007b82 */ /* 0x000e620000000800 */
[----:B------:R-:W2:Y:S01]  /*3910*/  LDCU.64 UR8, c[0x0][0x888] ;  /* 0x00011100ff0877ac */ /* 0x000ea20008000a00 */
[----:B------:R-:W-:Y:S02]  /*3920*/  HFMA2 R27, -RZ, RZ, 0, 0 ;  /* 0x00000000ff1b7431 */ /* 0x000fe400000001ff */
[----:B------:R-:W-:Y:S01]  /*3930*/  IMAD.MOV.U32 R29, RZ, RZ, 0x1 ;  /* 0x00000001ff1d7424 */ /* 0x000fe200078e00ff */
[----:B------:R-:W-:Y:S01]  /*3940*/  MOV R25, 0x1000 ;  /* 0x0000100000197802 */ /* 0x000fe20000000f00 */
[----:B------:R-:W4:Y:S01]  /*3950*/  LDCU.64 UR4, c[0x0][0x890] ;  /* 0x00011200ff0477ac */ /* 0x000f220008000a00 */
[----:B------:R-:W-:Y:S01]  /*3960*/  IMAD.MOV.U32 R28, RZ, RZ, RZ ;  /* 0x000000ffff1c7224 */ /* 0x000fe200078e00ff */
[----:B------:R-:W3:Y:S01]  /*3970*/  LDC R24, c[0x0][0x370] ;  /* 0x0000dc00ff187b82 */ /* 0x000ee20000000800 */
[----:B------:R-:W-:Y:S01]  /*3980*/  UMOV UR7, 0x400 ;  /* 0x0000040000077882 */ /* 0x000fe20000000000 */
[----:B------:R-:W-:-:S02]  /*3990*/  UPLOP3.LUT UP1, UPT, UPT, UPT, UPT, 0x40, 0x4 ;  /* 0x000000000004789c */ /* 0x000fc40003f2e870 */
[----:B------:R-:W-:-:S04]  /*39a0*/  ULEA UR7, UR37, UR7, 0x18 ;  /* 0x0000000725077291 */ /* 0x000fc8000f8ec0ff */
[----:B------:R-:W3:Y:S01]  /*39b0*/  LDC R3, c[0x0][0xb0c] ;  /* 0x0002c300ff037b82 */ /* 0x000ee20000000800 */
[----:B------:R-:W-:Y:S02]  /*39c0*/  UIADD3 UR13, UPT, UPT, UR7, 0x58, URZ ;  /* 0x00000058070d7890 */ /* 0x000fe4000fffe0ff */
[----:B--2---:R-:W-:Y:S02]  /*39d0*/  UISETP.NE.U32.AND UP2, UPT, UR8, URZ, UPT ;  /* 0x000000ff0800728c */ /* 0x004fe4000bf45070 */
[----:B------:R-:W-:Y:S02]  /*39e0*/  UIADD3 UR33, UPT, UPT, UR7, 0x40, URZ ;  /* 0x0000004007217890 */ /* 0x000fe4000fffe0ff */
[----:B----4-:R-:W-:Y:S01]  /*39f0*/  UISETP.NE.U32.AND UP3, UPT, UR4, URZ, UPT ;  /* 0x000000ff0400728c */ /* 0x010fe2000bf65070 */
[----:B------:R-:W2:Y:S01]  /*3a00*/  LDC R18, c[0x0][0xb20] ;  /* 0x0002c800ff127b82 */ /* 0x000ea20000000800 */
[----:B-1----:R-:W-:Y:S01]  /*3a10*/  ISETP.NE.AND P1, PT, R0, 0x1, PT ;  /* 0x000000010000780c */ /* 0x002fe20003f25270 */
[----:B------:R-:W-:-:S02]  /*3a20*/  UISETP.NE.AND.EX UP2, UPT, UR9, URZ, UPT, UP2 ;  /* 0x000000ff0900728c */ /* 0x000fc4000bf45320 */
[----:B------:R-:W-:Y:S02]  /*3a30*/  UIADD3 UR25, UPT, UPT, UR7, 0x48, URZ ;  /* 0x0000004807197890 */ /* 0x000fe4000fffe0ff */
[----:B------:R-:W-:Y:S02]  /*3a40*/  UIADD3 UR17, UPT, UPT, UR7, 0x50, URZ ;  /* 0x0000005007117890 */ /* 0x000fe4000fffe0ff */
[----:B------:R-:W1:Y:S01]  /*3a50*/  LDC.64 R30, c[0x0][0x348] ;  /* 0x0000d200ff1e7b82 */ /* 0x000e620000000a00 */
[----:B------:R-:W-:Y:S02]  /*3a60*/  UPRMT UR13, UR37, 0x654, UR13 ;  /* 0x00000654250d7896 */ /* 0x000fe4000800000d */
[----:B------:R-:W-:-:S05]  /*3a70*/  UISETP.NE.AND.EX UP3, UPT, UR5, URZ, UPT, UP3 ;  /* 0x000000ff0500728c */ /* 0x000fca000bf65330 */
[----:B------:R-:W4:Y:S08]  /*3a80*/  LDC.64 R16, c[0x0][0xb10] ;  /* 0x0002c400ff107b82 */ /* 0x000f300000000a00 */
[----:B------:R-:W1:Y:S08]  /*3a90*/  LDC.64 R6, c[0x0][0xb18] ;  /* 0x0002c600ff067b82 */ /* 0x000e700000000a00 */
[----:B------:R-:W1:Y:S08]  /*3aa0*/  LDC.64 R4, c[0x0][0xb28] ;  /* 0x0002ca00ff047b82 */ /* 0x000e700000000a00 */
[----:B--23--:R-:W1:Y:S02]  /*3ab0*/  LDC R19, c[0x0][0x374] ;  /* 0x0000dd00ff137b82 */ /* 0x00ce640000000800 */
.L_x_78:
[C---:B------:R-:W-:Y:S02]  /*3ac0*/  LEA R0, R28.reuse, UR7, 0x3 ;  /* 0x000000071c007c11 */ /* 0x040fe4000f8e18ff */
[----:B------:R-:W-:Y:S02]  /*3ad0*/  SHF.L.U32 R2, R27, 0x1f, RZ ;  /* 0x0000001f1b027819 */ /* 0x000fe400000006ff */
[----:B------:R-:W-:Y:S02]  /*3ae0*/  LEA R20, R28, UR7, 0x4 ;  /* 0x000000071c147c11 */ /* 0x000fe4000f8e20ff */
[----:B--2---:R-:W2:Y:S02]  /*3af0*/  SYNCS.PHASECHK.TRANS64.TRYWAIT P0, [R0+URZ+0x90], R2 ;  /* 0x00009002000075a7 */ /* 0x004ea400080011ff */
[----:B--2---:R-:W-:Y:S05]  /*3b00*/  @!P0 BRA `(.L_x_68) ;  /* 0x00000058009c8947 */ /* 0x004fea0003800000 */
.L_x_152:
[----:B------:R-:W-:Y:S01]  /*3b10*/  ISETP.GE.AND P0, PT, R40, 0x1, PT ;  /* 0x000000012800780c */ /* 0x000fe20003f06270 */
[----:B------:R-:W3:Y:S01]  /*3b20*/  LDS.128 R20, [R20+0x120] ;  /* 0x0001200014147984 */ /* 0x000ee20000000c00 */
[----:B--2---:R-:W-:Y:S01]  /*3b30*/  VIADD R0, R0, 0xa0 ;  /* 0x000000a000007836 */ /* 0x004fe20000000000 */
[----:B------:R-:W-:Y:S01]  /*3b40*/  @!PT LDS RZ, [RZ] ;  /* 0x00000000fffff984 */ /* 0x000fe20000000800 */
[----:B------:R-:W-:Y:S01]  /*3b50*/  @!PT LDS RZ, [RZ] ;  /* 0x00000000fffff984 */ /* 0x000fe20000000800 */
[----:B------:R-:W-:Y:S01]  /*3b60*/  @!PT LDS RZ, [RZ] ;  /* 0x00000000fffff984 */ /* 0x000fe20000000800 */
[----:B------:R-:W-:Y:S01]  /*3b70*/  @!PT LDS RZ, [RZ] ;  /* 0x00000000fffff984 */ /* 0x000fe20000000800 */
[----:B------:R2:W-:Y:S06]  /*3b80*/  MEMBAR.ALL.CTA ;  /* 0x0000000000007992 */ /* 0x0005ec0000008000 */
[----:B--2---:R-:W2:Y:S01]  /*3b90*/  FENCE.VIEW.ASYNC.S ;  /* 0x00000000000073c6 */ /* 0x004ea20000000000 */
[----:B------:R-:W-:Y:S04]  /*3ba0*/  PRMT R0, RZ, 0x654, R0 ;  /* 0x00000654ff007816 */ /* 0x000fe80000000000 */
[----:B--2---:R2:W-:Y:S01]  /*3bb0*/  SYNCS.ARRIVE.TRANS64.RED.A1T0 RZ, [R0+URZ], RZ ;  /* 0x000000ff00ff79a7 */ /* 0x0045e200081004ff */
[----:B---3--:R-:W-:Y:S11]  /*3bc0*/  LOP3.LUT P3, RZ, R22, 0x1, RZ, 0xc0, !PT ;  /* 0x0000000116ff7812 */ /* 0x008ff6000786c0ff */
[----:B------:R-:W-:Y:S02]  /*3bd0*/  @!UPT UIADD3 URZ, UPT, UPT, URZ, URZ, URZ ;  /* 0x000000fffffff290 */ /* 0x000fe4000fffe0ff */
[----:B------:R-:W-:Y:S02]  /*3be0*/  @P3 MOV R11, R20 ;  /* 0x00000014000b3202 */ /* 0x000fe40000000f00 */
[----:B------:R-:W-:Y:S01]  /*3bf0*/  @P3 LOP3.LUT R10, R21, 0xffff, RZ, 0xc0, !PT ;  /* 0x0000ffff150a3812 */ /* 0x000fe200078ec0ff */
[----:B--2---:R-:W-:Y:S06]  /*3c00*/  @!P0 BRA `(.L_x_69) ;  /* 0x0000000000a48947 */ /* 0x004fec0003800000 */
[-C--:B-1----:R-:W-:Y:S01]  /*3c10*/  IMAD.HI.U32 R0, R19, R7.reuse, RZ ;  /* 0x0000000713007227 */ /* 0x082fe200078e00ff */
[----:B------:R-:W-:Y:S02]  /*3c20*/  ISETP.NE.AND P0, PT, R6, 0x1, PT ;  /* 0x000000010600780c */ /* 0x000fe40003f05270 */
[----:B------:R-:W-:Y:S01]  /*3c30*/  ISETP.NE.AND P2, PT, R40, 0x1, PT ;  /* 0x000000012800780c */ /* 0x000fe20003f45270 */
[----:B----4-:R-:W-:Y:S01]  /*3c40*/  IMAD.HI.U32 R9, R24, R16, RZ ;  /* 0x0000001018097227 */ /* 0x010fe200078e00ff */
[----:B------:R-:W-:Y:S02]  /*3c50*/  SHF.R.U32.HI R0, RZ, R18, R0 ;  /* 0x00000012ff007219 */ /* 0x000fe40000011600 */
[----:B------:R-:W-:Y:S01]  /*3c60*/  ISETP.NE.AND P4, PT, R3, 0x1, PT ;  /* 0x000000010300780c */ /* 0x000fe20003f85270 */
[----:B------:R-:W-:Y:S01]  /*3c70*/  IMAD.HI.U32 R13, R10, R7, RZ ;  /* 0x000000070a0d7227 */ /* 0x000fe200078e00ff */
[----:B------:R-:W-:Y:S02]  /*3c80*/  SHF.R.U32.HI R9, RZ, R17, R9 ;  /* 0x00000011ff097219 */ /* 0x000fe40000011609 */
[----:B------:R-:W-:Y:S01]  /*3c90*/  SEL R0, R19, R0, !P0 ;  /* 0x0000000013007207 */ /* 0x000fe20004000000 */
[----:B------:R-:W-:Y:S01]  /*3ca0*/  IMAD.HI.U32 R12, R11, R16, RZ ;  /* 0x000000100b0c7227 */ /* 0x000fe200078e00ff */
[----:B------:R-:W-:Y:S03]  /*3cb0*/  SEL R9, R24, R9, !P4 ;  /* 0x0000000918097207 */ /* 0x000fe60006000000 */
[-C--:B------:R-:W-:Y:S01]  /*3cc0*/  IMAD.HI.U32 R8, R0, R4.reuse, RZ ;  /* 0x0000000400087227 */ /* 0x080fe200078e00ff */
[----:B------:R-:W-:Y:S03]  /*3cd0*/  SHF.R.U32.HI R12, RZ, R17, R12 ;  /* 0x00000011ff0c7219 */ /* 0x000fe6000001160c */
[----:B------:R-:W-:Y:S01]  /*3ce0*/  IMAD.HI.U32 R2, R9, R4, RZ ;  /* 0x0000000409027227 */ /* 0x000fe200078e00ff */
[-C--:B------:R-:W-:Y:S02]  /*3cf0*/  @P2 SHF.R.U32.HI R0, RZ, R5.reuse, R8 ;  /* 0x00000005ff002219 */ /* 0x080fe40000011608 */
[----:B------:R-:W-:Y:S02]  /*3d00*/  SHF.R.U32.HI R8, RZ, R18, R13 ;  /* 0x00000012ff087219 */ /* 0x000fe4000001160d */
[----:B------:R-:W-:Y:S01]  /*3d10*/  @P2 SHF.R.U32.HI R9, RZ, R5, R2 ;  /* 0x00000005ff092219 */ /* 0x000fe20000011602 */
[----:B------:R-:W-:Y:S01]  /*3d20*/  IMAD R0, R40, R0, RZ ;  /* 0x0000000028007224 */ /* 0x000fe200078e02ff */
[----:B------:R-:W-:Y:S02]  /*3d30*/  SEL R8, R10, R8, !P0 ;  /* 0x000000080a087207 */ /* 0x000fe40004000000 */
[----:B------:R-:W-:Y:S01]  /*3d40*/  SEL R2, R11, R12, !P4 ;  /* 0x0000000c0b027207 */ /* 0x000fe20006000000 */
[----:B------:R-:W-:Y:S01]  /*3d50*/  IMAD R12, R40, R9, RZ ;  /* 0x00000009280c7224 */ /* 0x000fe200078e02ff */
[C---:B------:R-:W-:Y:S01]  /*3d60*/  ISETP.GE.AND P0, PT, R8.reuse, R0, PT ;  /* 0x000000000800720c */ /* 0x040fe20003f06270 */
[----:B------:R-:W-:Y:S03]  /*3d70*/  IMAD.HI.U32 R0, R8, R4, RZ ;  /* 0x0000000408007227 */ /* 0x000fe600078e00ff */
[----:B------:R-:W-:Y:S02]  /*3d80*/  ISETP.GE.OR P0, PT, R2, R12, P0 ;  /* 0x0000000c0200720c */ /* 0x000fe40000706670 */
[-C--:B------:R-:W-:Y:S04]  /*3d90*/  SHF.R.U32.HI R0, RZ, R5.reuse, R0 ;  /* 0x00000005ff007219 */ /* 0x080fe80000011600 */
[----:B------:R-:W-:Y:S05]  /*3da0*/  SEL R13, R8, R0, !P2 ;  /* 0x00000000080d7207 */ /* 0x000fea0005000000 */
[----:B------:R-:W-:Y:S02]  /*3db0*/  IMAD.MOV R12, RZ, RZ, -R13 ;  /* 0x000000ffff0c7224 */ /* 0x000fe400078e0a0d */
[----:B------:R-:W-:Y:S04]  /*3dc0*/  @!P0 IMAD.HI.U32 R0, R2, R4, RZ ;  /* 0x0000000402008227 */ /* 0x000fe800078e00ff */
[----:B------:R-:W-:Y:S01]  /*3dd0*/  IMAD R12, R40, R12, R8 ;  /* 0x0000000c280c7224 */ /* 0x000fe200078e0208 */
[----:B------:R-:W-:Y:S04]  /*3de0*/  @!P0 SHF.R.U32.HI R0, RZ, R5, R0 ;  /* 0x00000005ff008219 */ /* 0x000fe80000011600 */
[----:B------:R-:W-:Y:S04]  /*3df0*/  @!P0 SEL R0, R2, R0, !P2 ;  /* 0x0000000002008207 */ /* 0x000fe80005000000 */
[----:B------:R-:W-:Y:S01]  /*3e00*/  @!P0 IADD3 R13, PT, PT, R13, -R0, RZ ;  /* 0x800000000d0d8210 */ /* 0x000fe20007ffe0ff */
[----:B------:R-:W-:Y:S01]  /*3e10*/  @!P0 IMAD R0, R9, R12, R0 ;  /* 0x0000000c09008224 */ /* 0x000fe200078e0200 */
[----:B------:R-:W-:Y:S01]  /*3e20*/  IADD3 R9, PT, PT, -R8, RZ, RZ ;  /* 0x000000ff08097210 */ /* 0x000fe20007ffe1ff */
[--C-:B------:R-:W-:Y:S02]  /*3e30*/  IMAD.MOV R12, RZ, RZ, -R2.reuse ;  /* 0x000000ffff0c7224 */ /* 0x100fe400078e0a02 */
[----:B------:R-:W-:Y:S02]  /*3e40*/  @!P0 IMAD R8, R13, R40, R2 ;  /* 0x000000280d088224 */ /* 0x000fe400078e0202 */
[----:B------:R-:W-:Y:S02]  /*3e50*/  @!P0 IMAD.MOV.U32 R2, RZ, RZ, R0 ;  /* 0x000000ffff028224 */ /* 0x000fe400078e0000 */
[----:B------:R-:W-:Y:S02]  /*3e60*/  IMAD R11, R3, R12, R11 ;  /* 0x0000000c030b7224 */ /* 0x000fe400078e020b */
[----:B------:R-:W-:Y:S02]  /*3e70*/  IMAD R10, R6, R9, R10 ;  /* 0x00000009060a7224 */ /* 0x000fe400078e020a */
[----:B------:R-:W-:Y:S02]  /*3e80*/  IMAD R11, R2, R3, R11 ;  /* 0x00000003020b7224 */ /* 0x000fe400078e020b */
[----:B------:R-:W-:Y:S02]  /*3e90*/  IMAD R10, R8, R6, R10 ;  /* 0x00000006080a7224 */ /* 0x000fe400078e020a */
.L_x_69:
[----:B------:R-:W-:Y:S05]  /*3ea0*/  BRA.U UP1, `(.L_x_70) ;  /* 0x0000000101107547 */ /* 0x000fea000b800000 */
[----:B------:R-:W-:Y:S04]  /*3eb0*/  MOV R2, UR6 ;  /* 0x0000000600027c02 */ /* 0x000fe80008000f00 */
[----:B------:R-:W-:Y:S04]  /*3ec0*/  SHF.L.U32 R2, R2, 0x1f, RZ ;  /* 0x0000001f02027819 */ /* 0x000fe800000006ff */
[----:B------:R-:W2:Y:S02]  /*3ed0*/  SYNCS.PHASECHK.TRANS64.TRYWAIT P0, [UR7+0x88], R2 ;  /* 0x00008802ff0075a7 */ /* 0x000ea40008001107 */
[----:B--2---:R-:W-:Y:S05]  /*3ee0*/  @!P0 BRA `(.L_x_71) ;  /* 0x0000005400b88947 */ /* 0x004fea0003800000 */
.L_x_70:
[----:B------:R-:W-:Y:S02]  /*3ef0*/  R2UR UR35, R15 ;  /* 0x000000000f2372ca */ /* 0x000fe400000e0000 */
[----:B------:R-:W-:Y:S02]  /*3f00*/  R2UR UR34, R14 ;  /* 0x000000000e2272ca */ /* 0x000fe400000e0000 */
[----:B------:R-:W-:Y:S02]  /*3f10*/  ISETP.NE.U32.AND P2, PT, RZ, UR4, PT ;  /* 0x00000004ff007c0c */ /* 0x000fe4000bf45070 */
[----:B------:R-:W-:Y:S02]  /*3f20*/  SHF.L.U32 R14, R29, 0x1f, RZ ;  /* 0x0000001f1d0e7819 */ /* 0x000fe400000006ff */
[----:B------:R-:W-:Y:S05]  /*3f30*/  ISETP.NE.AND.EX P2, PT, RZ, UR5, PT, P2 ;  /* 0x00000005ff007c0c */ /* 0x000fea000bf45320 */
[----:B------:R-:W-:Y:S02]  /*3f40*/  USHF.L.U32 UR35, UR35, 0x6, URZ ;  /* 0x0000000623237899 */ /* 0x000fe400080006ff */
[----:B------:R-:W-:Y:S01]  /*3f50*/  USHF.L.U32 UR34, UR34, 0x8, URZ ;  /* 0x0000000822227899 */ /* 0x000fe200080006ff */
[----:B------:R-:W-:Y:S11]  /*3f60*/  BRA.U !UP3, `(.L_x_72) ;  /* 0x000000010b347547 */ /* 0x000ff6000b800000 */
[----:B------:R-:W-:Y:S01]  /*3f70*/  UPLOP3.LUT UP0, UPT, UPT, UPT, UP2, 0x80, 0x8 ;  /* 0x000000000008789c */ /* 0x000fe20003f0f020 */
[----:B--2---:R-:W-:Y:S02]  /*3f80*/  HFMA2 R0, -RZ, RZ, 0, 5.9604644775390625e-08 ;  /* 0x00000001ff007431 */ /* 0x004fe400000001ff */
[----:B------:R-:W-:Y:S03]  /*3f90*/  IMAD.MOV.U32 R96, RZ, RZ, 0x1 ;  /* 0x00000001ff607424 */ /* 0x000fe600078e00ff */
[----:B------:R-:W-:Y:S05]  /*3fa0*/  PLOP3.LUT P0, PT, PT, PT, UP0, 0x80, 0x8 ;  /* 0x000000000008781c */ /* 0x000fea0003f0f008 */
[----:B------:R-:W2:Y:S01]  /*3fb0*/  @UP0 LDCU.64 UR10, c[0x0][0x888] ;  /* 0x00011100ff0a07ac */ /* 0x000ea20008000a00 */
[----:B------:R-:W-:Y:S07]  /*3fc0*/  @UP0 UIMAD UR8, UR36, UR4, URZ ;  /* 0x00000004240802a4 */ /* 0x000fee000f8e02ff */
[----:B------:R-:W-:Y:S01]  /*3fd0*/  @!P0 PRMT R96, R0, 0x7610, R96 ;  /* 0x0000761000608816 */ /* 0x000fe20000000060 */
[----:B--2---:R-:W-:Y:S03]  /*3fe0*/  @UP0 UIMAD.WIDE UR10, UR8, 0x4, UR10 ;  /* 0x00000004080a08a5 */ /* 0x004fe6000f8e020a */
[----:B------:R-:W2:Y:S03]  /*3ff0*/  @!UP0 LDCU UR8, c[0x0][0x880] ;  /* 0x00011000ff0887ac */ /* 0x000ea60008000800 */
[----:B------:R-:W-:Y:S01]  /*4000*/  IMAD.U32 R8, RZ, RZ, UR10 ;  /* 0x0000000aff087e24 */ /* 0x000fe2000f8e00ff */
[----:B------:R-:W-:Y:S05]  /*4010*/  MOV R9, UR11 ;  /* 0x0000000b00097c02 */ /* 0x000fea0008000f00 */
[----:B-----5:R3:W5:Y:S02]  /*4020*/  @P0 LDG.E R49, desc[UR46][R8.64] ;  /* 0x0000002e08310981 */ /* 0x020764000c1e1900 */
[----:B--23--:R-:W-:Y:S07]  /*4030*/  @!P0 IMAD.U32 R49, RZ, RZ, UR8 ;  /* 0x00000008ff318e24 */ /* 0x00cfee000f8e00ff */
.L_x_72:
[----:B-----5:R-:W-:Y:S01]  /*4040*/  @!P2 FSETP.EQ.AND P0, PT, R49, RZ, PT ;  /* 0x000000ff3100a20b */ /* 0x020fe20003f02000 */
[----:B------:R-:W-:Y:S01]  /*4050*/  @!UPT UIADD3 URZ, UPT, UPT, URZ, URZ, URZ ;  /* 0x000000fffffff290 */ /* 0x000fe2000fffe0ff */
[----:B------:R-:W-:Y:S11]  /*4060*/  @!P2 BRA `(.L_x_73) ;  /* 0x000000000014a947 */ /* 0x000ff60003800000 */
[----:B------:R-:W-:Y:S02]  /*4070*/  LOP3.LUT P2, RZ, R96, 0xff, RZ, 0xc0, !PT ;  /* 0x000000ff60ff7812 */ /* 0x000fe4000784c0ff */
[----:B------:R-:W-:Y:S04]  /*4080*/  PLOP3.LUT P0, PT, PT, PT, UP0, 0x80, 0x8 ;  /* 0x000000000008781c */ /* 0x000fe80003f0f008 */
[----:B------:R-:W-:Y:S07]  /*4090*/  PLOP3.LUT P0, PT, P0, PT, PT, 0x8, 0x80 ;  /* 0x000000000080781c */ /* 0x000fee000070e170 */
[----:B------:R-:W-:Y:S11]  /*40a0*/  @P2 FSETP.EQ.AND P0, PT, R49, RZ, PT ;  /* 0x000000ff3100220b */ /* 0x000ff60003f02000 */
[----:B------:R-:W-:Y:S02]  /*40b0*/  @!UPT UIADD3 URZ, UPT, UPT, URZ, URZ, URZ ;  /* 0x000000fffffff290 */ /* 0x000fe4000fffe0ff */
.L_x_73:
[----:B------:R-:W3:Y:S01]  /*40c0*/  SYNCS.PHASECHK.TRANS64.TRYWAIT P2, [UR7+0x60], R14 ;  /* 0x0000600eff0075a7 */ /* 0x000ee20008041107 */
[----:B------:R-:W-:Y:S04]  /*40d0*/  ELECT P4, URZ, PT ;  /* 0x0000000000ff782f */ /* 0x000fe80003880000 */
[----:B------:R-:W-:Y:S11]  /*40e0*/  PLOP3.LUT P4, PT, P0, P4, PT, 0xf2, 0x2f ;  /* 0x00000000002f781c */ /* 0x000ff60000789e72 */
[----:B------:R-:W-:Y:S02]  /*40f0*/  @!UPT UIADD3 URZ, UPT, UPT, URZ, URZ, URZ ;  /* 0x000000fffffff290 */ /* 0x000fe4000fffe0ff */
[----:B-1----:R-:W-:Y:S05]  /*4100*/  @!P4 IADD3 R8, P0, PT, R30, 0x580, RZ ;  /* 0x000005801e08c810 */ /* 0x002fea0007f1e0ff */
[----:B--2---:R-:W-:Y:S01]  /*4110*/  @!P4 IMAD.X R2, RZ, RZ, R31, P0 ;  /* 0x000000ffff02c224 */ /* 0x004fe200000e061f */
[----:B---3--:R-:W-:Y:S07]  /*4120*/  @!P2 BRA `(.L_x_74) ;  /* 0x000000540040a947 */ /* 0x008fee0003800000 */
.L_x_155:
[----:B------:R-:W-:Y:S01]  /*4130*/  @!P4 R2UR UR8, R2 ;  /* 0x000000000208c2ca */ /* 0x000fe200000e0000 */
[----:B------:R-:W-:Y:S01]  /*4140*/  VOTEU.ALL UP1, P4 ;  /* 0x0000000000ff7886 */ /* 0x000fe20002020000 */
[----:B------:R-:W-:Y:S01]  /*4150*/  @!P4 R2UR UR9, R8 ;  /* 0x000000000809c2ca */ /* 0x000fe200000e0000 */
[----:B-1----:R-:W-:Y:S01]  /*4160*/  @!P4 IMAD.MOV.U32 R0, RZ, RZ, 0x1000 ;  /* 0x00001000ff00c424 */ /* 0x002fe200078e00ff */
[----:B------:R-:W-:Y:S01]  /*4170*/  UMOV UR10, 0x0 ;  /* 0x00000000000a7882 */ /* 0x000fe20000000000 */
[----:B------:R-:W-:Y:S01]  /*4180*/  UMOV UR11, 0x10000000 ;  /* 0x10000000000b7882 */ /* 0x000fe20000000000 */
[----:B------:R-:W-:Y:S01]  /*4190*/  @!UP1 UIADD3 UR32, UPT, UPT, UR7, 0x200, URZ ;  /* 0x0000020007209890 */ /* 0x000fe2000fffe0ff */
[----:B------:R-:W-:Y:S06]  /*41a0*/  VOTEU.ALL UP1, P4 ;  /* 0x0000000000ff7886 */ /* 0x000fec0002020000 */
[----:B------:R-:W-:Y:S01]  /*41b0*/  IMAD.U32 R9, RZ, RZ, UR8 ;  /* 0x00000008ff097e24 */ /* 0x000fe2000f8e00ff */
[----:B------:R-:W-:Y:S01]  /*41c0*/  UPRMT UR8, UR37, 0x654, UR33 ;  /* 0x0000065425087896 */ /* 0x000fe20008000021 */
[----:B------:R-:W-:Y:S03]  /*41d0*/  IMAD.U32 R8, RZ, RZ, UR9 ;  /* 0x00000009ff087e24 */ /* 0x000fe6000f8e00ff */
[----:B------:R-:W-:Y:S02]  /*41e0*/  @!P4 R2UR UR15, R9 ;  /* 0x00000000090fc2ca */ /* 0x000fe400000e0000 */
[----:B------:R-:W-:Y:S02]  /*41f0*/  @!P4 R2UR UR14, R8 ;  /* 0x00000000080ec2ca */ /* 0x000fe400000e0000 */
[----:B------:R-:W-:Y:S05]  /*4200*/  @!P4 IADD3 R8, P0, PT, R30, 0x580, RZ ;  /* 0x000005801e08c810 */ /* 0x000fea0007f1e0ff */
[----:B------:R-:W-:Y:S06]  /*4210*/  @!P4 IMAD.X R2, RZ, RZ, R31, P0 ;  /* 0x000000ffff02c224 */ /* 0x000fec00000e061f */
[----:B------:R1:W-:Y:S01]  /*4220*/  @!UP1 UTMALDG.3D [UR32], [UR14], desc[UR10] ;  /* 0x00000a200e0095b4 */ /* 0x0003e20008011000 */
[----:B------:R1:W-:Y:S01]  /*4230*/  @!P4 SYNCS.ARRIVE.TRANS64.RED.A0TR RZ, [UR7+0x40], R0 ;  /* 0x00004000ffffc9a7 */ /* 0x0003e20008300407 */
[----:B------:R-:W-:Y:S01]  /*4240*/  SYNCS.ARRIVE.TRANS64.RED.A1T0 RZ, [UR8], RZ ;  /* 0x000000ffffff79a7 */ /* 0x000fe20008100408 */
[----:B------:R-:W2:Y:S02]  /*4250*/  SYNCS.PHASECHK.TRANS64.TRYWAIT P2, [UR7+0x68], R14 ;  /* 0x0000680eff0075a7 */ /* 0x000ea40008041107 */
[----:B-12---:R-:W-:Y:S05]  /*4260*/  @!P2 BRA `(.L_x_75) ;  /* 0x000000540008a947 */ /* 0x006fea0003800000 */
.L_x_157:
[----:B------:R-:W-:Y:S01]  /*4270*/  @!P4 R2UR UR8, R2 ;  /* 0x000000000208c2ca */ /* 0x000fe200000e0000 */
[----:B------:R-:W-:Y:S01]  /*4280*/  VOTEU.ALL UP1, P4 ;  /* 0x0000000000ff7886 */ /* 0x000fe20002020000 */
[----:B------:R-:W-:Y:S01]  /*4290*/  @!P4 R2UR UR9, R8 ;  /* 0x000000000809c2ca */ /* 0x000fe200000e0000 */
[----:B-1----:R-:W-:Y:S01]  /*42a0*/  @!P4 IMAD.MOV.U32 R0, RZ, RZ, 0x1000 ;  /* 0x00001000ff00c424 */ /* 0x002fe200078e00ff */
[----:B------:R-:W-:Y:S01]  /*42b0*/  UMOV UR10, 0x0 ;  /* 0x00000000000a7882 */ /* 0x000fe20000000000 */
[----:B------:R-:W-:Y:S01]  /*42c0*/  UMOV UR11, 0x10000000 ;  /* 0x10000000000b7882 */ /* 0x000fe20000000000 */
[----:B------:R-:W-:Y:S02]  /*42d0*/  @!UP1 UIADD3 UR26, UPT, UPT, UR34, 0x40, URZ ;  /* 0x00000040221a9890 */ /* 0x000fe4000fffe0ff */
[----:B------:R-:W-:Y:S01]  /*42e0*/  @!UP1 UIADD3 UR24, UPT, UPT, UR7, 0x1200, URZ ;  /* 0x0000120007189890 */ /* 0x000fe2000fffe0ff */
[----:B------:R-:W-:Y:S01]  /*42f0*/  VOTEU.ALL UP1, P4 ;  /* 0x0000000000ff7886 */ /* 0x000fe20002020000 */
[----:B------:R-:W-:Y:S01]  /*4300*/  UMOV UR27, UR35 ;  /* 0x00000023001b7c82 */ /* 0x000fe20008000000 */
[----:B------:R-:W-:Y:S02]  /*4310*/  UMOV UR28, UR36 ;  /* 0x00000024001c7c82 */ /* 0x000fe40008000000 */
        /* <DEDUP_REMOVED lines=12> */
.L_x_159:
[----:B------:R-:W2:Y:S01]  /*43e0*/  LDC.64 R12, c[0x0][0xb18] ;  /* 0x0002c600ff0c7b82 */ /* 0x000ea20000000a00 */
[----:B------:R-:W-:Y:S01]  /*43f0*/  @!P4 R2UR UR8, R2 ;  /* 0x000000000208c2ca */ /* 0x000fe200000e0000 */
[----:B------:R-:W-:Y:S01]  /*4400*/  VOTEU.ALL UP1, P4 ;  /* 0x0000000000ff7886 */ /* 0x000fe20002020000 */
[----:B------:R-:W-:Y:S01]  /*4410*/  @!P4 R2UR UR9, R8 ;  /* 0x000000000809c2ca */ /* 0x000fe200000e0000 */
[----:B-1----:R-:W-:Y:S01]  /*4420*/  @!P4 IMAD.MOV.U32 R0, RZ, RZ, 0x1000 ;  /* 0x00001000ff00c424 */ /* 0x002fe200078e00ff */
[----:B------:R-:W-:Y:S03]  /*4430*/  UMOV UR10, 0x0 ;  /* 0x00000000000a7882 */ /* 0x000fe60000000000 */
[----:B------:R-:W1:Y:S01]  /*4440*/  @!P1 LDC R2, c[0x0][0xb0c] ;  /* 0x0002c300ff029b82 */ /* 0x000e620000000800 */
[----:B------:R-:W-:Y:S01]  /*4450*/  @!UP1 UIADD3 UR18, UPT, UPT, UR34, 0x80, URZ ;  /* 0x0000008022129890 */ /* 0x000fe2000fffe0ff */
[----:B------:R-:W-:Y:S01]  /*4460*/  @P3 SHF.R.U32.HI R26, RZ, 0x10, R21 ;  /* 0x00000010ff1a3819 */ /* 0x000fe20000011615 */
[----:B------:R-:W-:Y:S01]  /*4470*/  @!UP1 UIADD3 UR16, UPT, UPT, UR7, 0x2200, URZ ;  /* 0x0000220007109890 */ /* 0x000fe2000fffe0ff */
[----:B------:R-:W-:Y:S01]  /*4480*/  VIADD R28, R28, 0x1 ;  /* 0x000000011c1c7836 */ /* 0x000fe20000000000 */
[----:B------:R-:W-:Y:S01]  /*4490*/  VOTEU.ALL UP1, P4 ;  /* 0x0000000000ff7886 */ /* 0x000fe20002020000 */
[----:B------:R-:W-:Y:S01]  /*44a0*/  UMOV UR11, 0x10000000 ;  /* 0x10000000000b7882 */ /* 0x000fe20000000000 */
[----:B------:R-:W-:Y:S01]  /*44b0*/  UMOV UR19, UR35 ;  /* 0x0000002300137c82 */ /* 0x000fe20008000000 */
[----:B------:R-:W-:Y:S01]  /*44c0*/  IMAD.U32 R9, RZ, RZ, UR8 ;  /* 0x00000008ff097e24 */ /* 0x000fe2000f8e00ff */
[----:B------:R-:W-:Y:S01]  /*44d0*/  UMOV UR20, UR36 ;  /* 0x0000002400147c82 */ /* 0x000fe20008000000 */
[----:B------:R-:W-:Y:S01]  /*44e0*/  IMAD.U32 R8, RZ, RZ, UR9 ;  /* 0x00000009ff087e24 */ /* 0x000fe2000f8e00ff */
[----:B------:R-:W-:Y:S02]  /*44f0*/  UPRMT UR8, UR37, 0x654, UR17 ;  /* 0x0000065425087896 */ /* 0x000fe40008000011 */
[----:B------:R-:W-:Y:S02]  /*4500*/  @!P4 R2UR UR15, R9 ;  /* 0x00000000090fc2ca */ /* 0x000fe400000e0000 */
[----:B------:R-:W-:Y:S02]  /*4510*/  @!P4 R2UR UR14, R8 ;  /* 0x00000000080ec2ca */ /* 0x000fe400000e0000 */
[----:B------:R-:W3:Y:S11]  /*4520*/  LDC.64 R8, c[0x0][0xb10] ;  /* 0x0002c400ff087b82 */ /* 0x000ef60000000a00 */
[----:B------:R1:W-:Y:S01]  /*4530*/  @!UP1 UTMALDG.3D [UR16], [UR14], desc[UR10] ;  /* 0x00000a100e0095b4 */ /* 0x0003e20008011000 */
[----:B------:R5:W-:Y:S01]  /*4540*/  @!P4 SYNCS.ARRIVE.TRANS64.RED.A0TR RZ, [UR7+0x50], R0 ;  /* 0x00005000ffffc9a7 */ /* 0x000be20008300407 */
[C---:B---3--:R-:W-:Y:S01]  /*4550*/  @!P1 IMAD.HI.U32 R8, R11.reuse, R8, RZ ;  /* 0x000000080b089227 */ /* 0x048fe200078e00ff */
[----:B--2---:R-:W-:Y:S02]  /*4560*/  @!P1 ISETP.NE.AND P0, PT, R12, 0x1, PT ;  /* 0x000000010c00980c */ /* 0x004fe40003f05270 */
[----:B-1----:R-:W-:Y:S01]  /*4570*/  @!P1 ISETP.NE.AND P2, PT, R2, 0x1, PT ;  /* 0x000000010200980c */ /* 0x002fe20003f45270 */
[----:B------:R-:W-:Y:S01]  /*4580*/  SYNCS.ARRIVE.TRANS64.RED.A1T0 RZ, [UR8], RZ ;  /* 0x000000ffffff79a7 */ /* 0x000fe20008100408 */
[C---:B------:R-:W-:Y:S01]  /*4590*/  @!P1 IMAD.HI.U32 R13, R10.reuse, R13, RZ ;  /* 0x0000000d0a0d9227 */ /* 0x040fe200078e00ff */
[----:B------:R-:W-:Y:S04]  /*45a0*/  @!P1 SHF.R.U32.HI R8, RZ, R9, R8 ;  /* 0x00000009ff089219 */ /* 0x000fe80000011608 */
[----:B------:R-:W-:Y:S01]  /*45b0*/  @!P1 SEL R8, R11, R8, !P2 ;  /* 0x000000080b089207 */ /* 0x000fe20005000000 */
[----:B------:R-:W1:Y:S01]  /*45c0*/  SYNCS.PHASECHK.TRANS64.TRYWAIT P5, [UR7+0x78], R14 ;  /* 0x0000780eff0075a7 */ /* 0x000e6200080a1107 */
[----:B-----5:R-:W2:Y:S02]  /*45d0*/  @!P1 LDC R0, c[0x0][0xb20] ;  /* 0x0002c800ff009b82 */ /* 0x020ea40000000800 */
[----:B--2---:R-:W-:Y:S04]  /*45e0*/  @!P1 SHF.R.U32.HI R0, RZ, R0, R13 ;  /* 0x00000000ff009219 */ /* 0x004fe8000001160d */
[----:B------:R-:W-:Y:S05]  /*45f0*/  @!P1 SEL R9, R10, R0, !P0 ;  /* 0x000000000a099207 */ /* 0x000fea0004000000 */
[----:B------:R-:W-:Y:S02]  /*4600*/  @!P1 IMAD.IADD R0, R9, 0x1, -R8 ;  /* 0x0000000109009824 */ /* 0x000fe400078e0a08 */
[----:B------:R-:W-:Y:S02]  /*4610*/  @!P1 IMAD.IADD R8, R8, 0x1, -R9 ;  /* 0x0000000108089824 */ /* 0x000fe400078e0a09 */
[----:B------:R-:W-:Y:S02]  /*4620*/  @!P1 IMAD R11, R0, R2, R11 ;  /* 0x00000002000b9224 */ /* 0x000fe400078e020b */
[----:B------:R-:W-:Y:S01]  /*4630*/  @!P1 IMAD R10, R8, R12, R10 ;  /* 0x0000000c080a9224 */ /* 0x000fe200078e020a */
[----:B-1----:R-:W-:Y:S06]  /*4640*/  @!P5 BRA `(.L_x_77) ;  /* 0x000000500040d947 */ /* 0x002fec0003800000 */
.L_x_161:
[----:B------:R-:W-:Y:S01]  /*4650*/  @!P4 IADD3 R2, P0, PT, R30, 0x580, RZ ;  /* 0x000005801e02c810 */ /* 0x000fe20007f1e0ff */
[----:B------:R-:W-:Y:S01]  /*4660*/  VOTEU.ALL UP1, P4 ;  /* 0x0000000000ff7886 */ /* 0x000fe20002020000 */
[----:B------:R-:W-:Y:S01]  /*4670*/  UMOV UR18, 0x0 ;  /* 0x0000000000127882 */ /* 0x000fe20000000000 */
[----:B------:R-:W-:Y:S01]  /*4680*/  UMOV UR19, 0x10000000 ;  /* 0x1000000000137882 */ /* 0x000fe20000000000 */
[----:B------:R-:W-:Y:S01]  /*4690*/  @!P4 R2UR UR9, R2 ;  /* 0x000000000209c2ca */ /* 0x000fe200000e0000 */
[----:B-1----:R-:W-:Y:S01]  /*46a0*/  @!P4 IMAD.X R0, RZ, RZ, R31, P0 ;  /* 0x000000ffff00c224 */ /* 0x002fe200000e061f */
[----:B------:R-:W-:Y:S01]  /*46b0*/  @!UP1 UIADD3 UR10, UPT, UPT, UR34, 0xc0, URZ ;  /* 0x000000c0220a9890 */ /* 0x000fe2000fffe0ff */
[----:B------:R-:W-:Y:S01]  /*46c0*/  ISETP.NE.AND P0, PT, R28, 0x2, PT ;  /* 0x000000021c00780c */ /* 0x000fe20003f05270 */
[----:B------:R-:W-:Y:S01]  /*46d0*/  UMOV UR11, UR35 ;  /* 0x00000023000b7c82 */ /* 0x000fe20008000000 */
[----:B------:R-:W-:Y:S01]  /*46e0*/  UMOV UR12, UR36 ;  /* 0x00000024000c7c82 */ /* 0x000fe20008000000 */
[----:B------:R-:W-:Y:S01]  /*46f0*/  @!P4 R2UR UR8, R0 ;  /* 0x000000000008c2ca */ /* 0x000fe200000e0000 */
[----:B------:R-:W-:Y:S01]  /*4700*/  IMAD.IADD R14, R10, 0x1, R94 ;  /* 0x000000010a0e7824 */ /* 0x000fe200078e025e */
[----:B------:R-:W-:Y:S01]  /*4710*/  @P3 R2UR UR36, R26 ;  /* 0x000000001a2432ca */ /* 0x000fe200000e0000 */
[----:B------:R-:W-:Y:S01]  /*4720*/  IMAD.IADD R15, R11, 0x1, R95 ;  /* 0x000000010b0f7824 */ /* 0x000fe200078e025f */
[----:B------:R-:W-:Y:S02]  /*4730*/  SEL R0, RZ, 0x1, P0 ;  /* 0x00000001ff007807 */ /* 0x000fe40000000000 */
[----:B------:R-:W-:Y:S01]  /*4740*/  LOP3.LUT R29, R29, 0x1, RZ, 0x3c, !PT ;  /* 0x000000011d1d7812 */ /* 0x000fe200078e3cff */
[----:B------:R-:W-:Y:S01]  /*4750*/  IMAD.U32 R8, RZ, RZ, UR9 ;  /* 0x00000009ff087e24 */ /* 0x000fe2000f8e00ff */
[----:B------:R-:W-:Y:S01]  /*4760*/  @!UP1 UIADD3 UR9, UPT, UPT, UR7, 0x58, URZ ;  /* 0x0000005807099890 */ /* 0x000fe2000fffe0ff */
[----:B------:R-:W-:Y:S02]  /*4770*/  LOP3.LUT R27, R27, R0, RZ, 0x3c, !PT ;  /* 0x000000001b1b7212 */ /* 0x000fe400078e3cff */
[----:B------:R-:W-:Y:S02]  /*4780*/  SEL R28, R28, RZ, P0 ;  /* 0x000000ff1c1c7207 */ /* 0x000fe40000000000 */
[----:B------:R-:W-:Y:S01]  /*4790*/  IMAD.U32 R9, RZ, RZ, UR8 ;  /* 0x00000008ff097e24 */ /* 0x000fe2000f8e00ff */
[----:B------:R-:W-:Y:S01]  /*47a0*/  @!P4 R2UR UR14, R8 ;  /* 0x00000000080ec2ca */ /* 0x000fe200000e0000 */
[----:B------:R-:W-:Y:S01]  /*47b0*/  @!UP1 UIADD3 UR8, UPT, UPT, UR7, 0x3200, URZ ;  /* 0x0000320007089890 */ /* 0x000fe2000fffe0ff */
[----:B------:R-:W-:Y:S02]  /*47c0*/  VOTEU.ALL UP1, P4 ;  /* 0x0000000000ff7886 */ /* 0x000fe40002020000 */
[----:B------:R-:W-:Y:S11]  /*47d0*/  @!P4 R2UR UR15, R9 ;  /* 0x00000000090fc2ca */ /* 0x000ff600000e0000 */
[----:B------:R-:W-:Y:S02]  /*47e0*/  @!UPT UIADD3 URZ, UPT, UPT, URZ, URZ, URZ ;  /* 0x000000fffffff290 */ /* 0x000fe4000fffe0ff */
[----:B------:R2:W-:Y:S01]  /*47f0*/  @!UP1 UTMALDG.3D [UR8], [UR14], desc[UR18] ;  /* 0x000012080e0095b4 */ /* 0x0005e20008011000 */
[----:B------:R2:W-:Y:S01]  /*4800*/  @!P4 SYNCS.ARRIVE.TRANS64.RED.A0TR RZ, [UR7+0x58], R25 ;  /* 0x00005819ffffc9a7 */ /* 0x0005e20008300407 */
[----:B------:R-:W-:Y:S01]  /*4810*/  UPLOP3.LUT UP1, UPT, UPT, UPT, UPT, 0x80, 0x8 ;  /* 0x000000000008789c */ /* 0x000fe20003f2f070 */
[----:B------:R-:W-:Y:S01]  /*4820*/  SYNCS.ARRIVE.TRANS64.RED.A1T0 RZ, [UR13], RZ ;  /* 0x000000ffffff79a7 */ /* 0x000fe2000810040d */
[----:B------:R-:W-:Y:S09]  /*4830*/  @P3 BRA `(.L_x_78) ;  /* 0xfffffff000a03947 */ /* 0x000ff2000383ffff */
[----:B------:R-:W-:-:S04]  /*4840*/  SHF.L.U32 R2, R29, 0x1f, RZ ;  /* 0x0000001f1d027819 */ /* 0x000fc800000006ff */
[----:B------:R-:W1:Y:S02]  /*4850*/  SYNCS.PHASECHK.TRANS64.TRYWAIT P0, [UR7+0x60], R2 ;  /* 0x00006002ff0075a7 */ /* 0x000e640008001107 */
[----:B-1----:R-:W-:Y:S05]  /*4860*/  @!P0 BRA `(.L_x_79) ;  /* 0x0000004c00d08947 */ /* 0x002fea0003800000 */
.L_x_163:
[----:B------:R-:W3:Y:S02]  /*4870*/  SYNCS.PHASECHK.TRANS64.TRYWAIT P0, [UR7+0x68], R2 ;  /* 0x00006802ff0075a7 */ /* 0x000ee40008001107 */
[----:B---3--:R-:W-:Y:S05]  /*4880*/  @!P0 BRA `(.L_x_80) ;  /* 0x0000004c00e08947 */ /* 0x008fea0003800000 */
.L_x_165:
[----:B------:R-:W3:Y:S02]  /*4890*/  SYNCS.PHASECHK.TRANS64.TRYWAIT P0, [UR7+0x70], R2 ;  /* 0x00007002ff0075a7 */ /* 0x000ee40008001107 */
[----:B---3--:R-:W-:Y:S05]  /*48a0*/  @!P0 BRA `(.L_x_81) ;  /* 0x0000004c00f08947 */ /* 0x008fea0003800000 */
.L_x_167:
[----:B-1----:R-:W-:-:S07]  /*48b0*/  MOV R0, UR7 ;  /* 0x0000000700007c02 */ /* 0x002fce0008000f00 */
.L_x_82:
[----:B-1----:R-:W-:-:S04]  /*48c0*/  SHF.L.U32 R2, R29, 0x1f, RZ ;  /* 0x0000001f1d027819 */ /* 0x002fc800000006ff */
[----:B------:R1:W3:Y:S03]  /*48d0*/  SYNCS.PHASECHK.TRANS64.TRYWAIT P0, [R0+URZ+0x78], R2 ;  /* 0x00007802000075a7 */ /* 0x0002e600080011ff */
[----:B---3--:R-:W-:Y:S05]  /*48e0*/  @!P0 NANOSLEEP.SYNCS 0x989680 ;  /* 0x009896800000895d */ /* 0x008fea0003900000 */
[----:B------:R-:W3:Y:S02]  /*48f0*/  @!P0 SYNCS.PHASECHK.TRANS64 P0, [R0+URZ+0x78], R2 ;  /* 0x00007802000085a7 */ /* 0x000ee400080010ff */
[----:B--23--:R-:W-:Y:S05]  /*4900*/  @P0 EXIT ;  /* 0x000000000000094d */ /* 0x00cfea0003800000 */
[----:B------:R-:W-:Y:S05]  /*4910*/  BRA `(.L_x_82) ;  /* 0xfffffffc00e87947 */ /* 0x000fea000383ffff */
.L_x_67:
[----:B------:R-:W-:-:S06]  /*4920*/  UISETP.GE.AND UP1, UPT, UR8, 0x4, UPT ;  /* 0x000000040800788c */ /* 0x000fcc000bf26270 */
[----:B------:R-:W-:-:S13]  /*4930*/  PLOP3.LUT P0, PT, PT, PT, UP1, 0x80, 0x8 ;  /* 0x000000000008781c */ /* 0x000fda0003f0f018 */
[----:B------:R-:W-:Y:S05]  /*4940*/  @!P0 EXIT ;  /* 0x000000000000894d */ /* 0x000fea0003800000 */
[----:B------:R-:W-:Y:S01]  /*4950*/  BAR.SYNC.DEFER_BLOCKING 0x6, 0xa0 ;  /* 0x0182800000007b1d */ /* 0x000fe20000010000 */
[C---:B------:R-:W-:Y:S01]  /*4960*/  IMAD.SHL.U32 R3, R108.reuse, 0x40, RZ ;  /* 0x000000406c037824 */ /* 0x040fe200078e00ff */
[C---:B------:R-:W-:Y:S01]  /*4970*/  LOP3.LUT R110, R108.reuse, 0x60, RZ, 0xc0, !PT ;  /* 0x000000606c6e7812 */ /* 0x040fe200078ec0ff */
[C---:B------:R-:W-:Y:S01]  /*4980*/  IMAD.SHL.U32 R100, R108.reuse, 0x20, RZ ;  /* 0x000000206c647824 */ /* 0x040fe200078e00ff */
[----:B------:R-:W-:Y:S01]  /*4990*/  CS2R R106, SRZ ;  /* 0x00000000006a7805 */ /* 0x000fe2000001ff00 */
[C---:B------:R-:W-:Y:S01]  /*49a0*/  IMAD.SHL.U32 R4, R108.reuse, 0x2, RZ ;  /* 0x000000026c047824 */ /* 0x040fe200078e00ff */
[----:B------:R-:W-:Y:S02]  /*49b0*/  UMOV UR49, 0x400 ;  /* 0x0000040000317882 */ /* 0x000fe40000000000 */
[----:B------:R-:W1:Y:S01]  /*49c0*/  LDC R99, c[0x0][0x370] ;  /* 0x0000dc00ff637b82 */ /* 0x000e620000000800 */
[----:B------:R-:W-:Y:S01]  /*49d0*/  ULEA UR49, UR37, UR49, 0x18 ;  /* 0x0000003125317291 */ /* 0x000fe2000f8ec0ff */
[----:B------:R-:W-:Y:S01]  /*49e0*/  LOP3.LUT R2, R3, 0x180, RZ, 0xc0, !PT ;  /* 0x0000018003027812 */ /* 0x000fe200078ec0ff */
[----:B------:R-:W-:Y:S01]  /*49f0*/  IMAD.U32 R46, R108, 0x10000, RZ ;  /* 0x000100006c2e7824 */ /* 0x000fe200078e00ff */
[----:B------:R-:W-:Y:S01]  /*4a00*/  LOP3.LUT R100, R100, 0xc00, RZ, 0xc0, !PT ;  /* 0x00000c0064647812 */ /* 0x000fe200078ec0ff */
[----:B------:R-:W-:Y:S01]  /*4a10*/  UIADD3 UR4, UPT, UPT, UR49, 0x4200, URZ ;  /* 0x0000420031047890 */ /* 0x000fe2000fffe0ff */
[----:B------:R-:W-:Y:S01]  /*4a20*/  LOP3.LUT R4, R2, 0x20, R4, 0xf8, !PT ;  /* 0x0000002002047812 */ /* 0x000fe200078ef804 */
[----:B------:R-:W-:Y:S01]  /*4a30*/  IMAD.SHL.U32 R2, R108, 0x8, RZ ;  /* 0x000000086c027824 */ /* 0x000fe200078e00ff */
[----:B------:R-:W2:Y:S01]  /*4a40*/  LDC R42, c[0x0][0xb0c] ;  /* 0x0002c300ff2a7b82 */ /* 0x000ea20000000800 */
[----:B------:R-:W-:Y:S01]  /*4a50*/  LOP3.LUT R100, R100, 0x40, R3, 0xf8, !PT ;  /* 0x0000004064647812 */ /* 0x000fe200078ef803 */
[----:B------:R-:W-:Y:S01]  /*4a60*/  IMAD.MOV.U32 R45, RZ, RZ, RZ ;  /* 0x000000ffff2d7224 */ /* 0x000fe200078e00ff */
[----:B------:R-:W-:Y:S01]  /*4a70*/  LOP3.LUT R46, R46, 0x600000, RZ, 0xc0, !PT ;  /* 0x006000002e2e7812 */ /* 0x000fe200078ec0ff */
[----:B------:R-:W-:Y:S01]  /*4a80*/  IMAD.MOV.U32 R112, RZ, RZ, RZ ;  /* 0x000000ffff707224 */ /* 0x000fe200078e00ff */
[----:B------:R-:W-:-:S02]  /*4a90*/  LOP3.LUT R108, R108, 0x2, RZ, 0xc0, !PT ;  /* 0x000000026c6c7812 */ /* 0x000fc400078ec0ff */
[----:B------:R-:W-:Y:S02]  /*4aa0*/  CS2R R104, SRZ ;  /* 0x0000000000687805 */ /* 0x000fe4000001ff00 */
[----:B------:R-:W-:Y:S01]  /*4ab0*/  LOP3.LUT R2, R4, 0x30, R2, 0x78, !PT ;  /* 0x0000003004027812 */ /* 0x000fe200078e7802 */
[----:B------:R-:W4:Y:S01]  /*4ac0*/  LDC R97, c[0x0][0xb20] ;  /* 0x0002c800ff617b82 */ /* 0x000f220000000800 */
[----:B------:R-:W3:Y:S01]  /*4ad0*/  LDS R0, [UR49+0x140] ;  /* 0x00014031ff007984 */ /* 0x000ee20008000800 */
[----:B------:R-:W-:Y:S01]  /*4ae0*/  LOP3.LUT R100, R100, 0x200, R3, 0xf8, !PT ;  /* 0x0000020064647812 */ /* 0x000fe200078ef803 */
[----:B------:R-:W-:Y:S01]  /*4af0*/  IMAD.MOV R102, RZ, RZ, -R108 ;  /* 0x000000ffff667224 */ /* 0x000fe200078e0a6c */
[----:B------:R-:W1:Y:S01]  /*4b00*/  LDCU.64 UR52, c[0x0][0x348] ;  /* 0x00006900ff3477ac */ /* 0x000e620008000a00 */
[----:B------:R-:W-:Y:S01]  /*4b10*/  IMAD.U32 R109, RZ, RZ, UR4 ;  /* 0x00000004ff6d7e24 */ /* 0x000fe2000f8e00ff */
[----:B------:R-:W-:Y:S02]  /*4b20*/  LOP3.LUT R100, R100, R2, RZ, 0xfc, !PT ;  /* 0x0000000264647212 */ /* 0x000fe400078efcff */
[----:B------:R-:W1:Y:S01]  /*4b30*/  LDC R41, c[0x0][0xb30] ;  /* 0x0002cc00ff297b82 */ /* 0x000e620000000800 */
[----:B------:R-:W1:Y:S01]  /*4b40*/  LDCU.64 UR38, c[0x0][0x888] ;  /* 0x00011100ff2677ac */ /* 0x000e620008000a00 */
[----:B------:R-:W1:Y:S06]  /*4b50*/  LDCU.64 UR44, c[0x0][0x890] ;  /* 0x00011200ff2c77ac */ /* 0x000e6c0008000a00 */
[----:B------:R-:W1:Y:S01]  /*4b60*/  LDC.64 R92, c[0x0][0xb10] ;  /* 0x0002c400ff5c7b82 */ /* 0x000e620000000a00 */
[----:B------:R-:W-:-:S07]  /*4b70*/  UIADD3 UR48, UPT, UPT, UR49, 0x200, URZ ;  /* 0x0000020031307890 */ /* 0x000fce000fffe0ff */
[----:B------:R-:W1:Y:S08]  /*4b80*/  LDC.64 R38, c[0x0][0xb18] ;  /* 0x0002c600ff267b82 */ /* 0x000e700000000a00 */
[----:B------:R-:W1:Y:S08]  /*4b90*/  LDC.64 R36, c[0x0][0xb28] ;  /* 0x0002ca00ff247b82 */ /* 0x000e700000000a00 */
[----:B------:R-:W1:Y:S01]  /*4ba0*/  LDC.64 R90, c[0x0][0x8b0] ;  /* 0x00022c00ff5a7b82 */ /* 0x000e620000000a00 */
[----:B---3--:R-:W-:-:S07]  /*4bb0*/  IMAD.IADD R46, R0, 0x1, R46 ;  /* 0x00000001002e7824 */ /* 0x008fce00078e022e */
[----:B------:R-:W3:Y:S08]  /*4bc0*/  LDC.64 R88, c[0x0][0x8a8] ;  /* 0x00022a00ff587b82 */ /* 0x000ef00000000a00 */
[----:B--2-4-:R-:W1:Y:S02]  /*4bd0*/  LDC R98, c[0x0][0x374] ;  /* 0x0000dd00ff627b82 */ /* 0x014e640000000800 */
.L_x_124:
[----:B------:R-:W-:Y:S02]  /*4be0*/  LEA R0, R112, UR49, 0x3 ;  /* 0x0000003170007c11 */ /* 0x000fe4000f8e18ff */
[----:B------:R-:W-:Y:S02]  /*4bf0*/  SHF.L.U32 R2, R106, 0x1f, RZ ;  /* 0x0000001f6a027819 */ /* 0x000fe400000006ff */
[----:B------:R-:W-:Y:S02]  /*4c00*/  LEA R16, R112, UR49, 0x4 ;  /* 0x0000003170107c11 */ /* 0x000fe4000f8e20ff */
[----:B------:R-:W2:Y:S02]  /*4c10*/  SYNCS.PHASECHK.TRANS64.TRYWAIT P0, [R0+URZ+0x90], R2 ;  /* 0x00009002000075a7 */ /* 0x000ea400080011ff */
[----:B-12---:R-:W-:Y:S05]  /*4c20*/  @!P0 BRA `(.L_x_83) ;  /* 0x0000004c00288947 */ /* 0x006fea0003800000 */
.L_x_168:
[----:B------:R-:W4:Y:S01]  /*4c30*/  LDC.64 R10, c[0x0][0xb10] ;  /* 0x0002c400ff0a7b82 */ /* 0x000f220000000a00 */
[----:B------:R-:W3:Y:S01]  /*4c40*/  LDS.128 R16, [R16+0x120] ;  /* 0x0001200010107984 */ /* 0x000ee20000000c00 */
[----:B-1----:R-:W-:Y:S01]  /*4c50*/  ISETP.NE.AND P1, PT, R41, 0x1, PT ;  /* 0x000000012900780c */ /* 0x002fe20003f25270 */
[----:B--2---:R-:W-:Y:S01]  /*4c60*/  VIADD R0, R0, 0xa0 ;  /* 0x000000a000007836 */ /* 0x004fe20000000000 */
[----:B------:R-:W-:Y:S04]  /*4c70*/  ISETP.GE.AND P0, PT, R40, 0x1, PT ;  /* 0x000000012800780c */ /* 0x000fe80003f06270 */
[----:B------:R-:W1:Y:S01]  /*4c80*/  LDC.64 R8, c[0x0][0xb18] ;  /* 0x0002c600ff087b82 */ /* 0x000e620000000a00 */
[----:B------:R-:W-:Y:S01]  /*4c90*/  PRMT R0, RZ, 0x654, R0 ;  /* 0x00000654ff007816 */ /* 0x000fe20000000000 */
[----:B------:R-:W-:Y:S01]  /*4ca0*/  @!PT LDS RZ, [RZ] ;  /* 0x00000000fffff984 */ /* 0x000fe20000000800 */
[----:B------:R-:W-:Y:S01]  /*4cb0*/  @!PT LDS RZ, [RZ] ;  /* 0x00000000fffff984 */ /* 0x000fe20000000800 */
[----:B------:R-:W-:Y:S01]  /*4cc0*/  @!PT LDS RZ, [RZ] ;  /* 0x00000000fffff984 */ /* 0x000fe20000000800 */
[----:B------:R-:W-:Y:S01]  /*4cd0*/  @!PT LDS RZ, [RZ] ;  /* 0x00000000fffff984 */ /* 0x000fe20000000800 */
[----:B------:R2:W-:Y:S06]  /*4ce0*/  MEMBAR.ALL.CTA ;  /* 0x0000000000007992 */ /* 0x0005ec0000008000 */
[----:B--2---:R-:W2:Y:S01]  /*4cf0*/  FENCE.VIEW.ASYNC.S ;  /* 0x00000000000073c6 */ /* 0x004ea20000000000 */
[----:B------:R-:W1:Y:S08]  /*4d00*/  @!P1 LDC R12, c[0x0][0xb20] ;  /* 0x0002c800ff0c9b82 */ /* 0x000e700000000800 */
[----:B------:R-:W1:Y:S01]  /*4d10*/  @!P1 LDC R7, c[0x0][0xb0c] ;  /* 0x0002c300ff079b82 */ /* 0x000e620000000800 */
[----:B--2---:R2:W-:Y:S01]  /*4d20*/  SYNCS.ARRIVE.TRANS64.RED.A1T0 RZ, [R0+URZ], RZ ;  /* 0x000000ff00ff79a7 */ /* 0x0045e200081004ff */
[----:B---3--:R-:W-:Y:S04]  /*4d30*/  LOP3.LUT P4, RZ, R18, 0x1, RZ, 0xc0, !PT ;  /* 0x0000000112ff7812 */ /* 0x008fe8000788c0ff */
[----:B------:R-:W-:Y:S09]  /*4d40*/  P2R R111, PR, RZ, 0x10 ;  /* 0x00000010ff6f7803 */ /* 0x000ff20000000000 */
[----:B------:R-:W-:Y:S02]  /*4d50*/  @P4 MOV R44, R16 ;  /* 0x00000010002c4202 */ /* 0x000fe40000000f00 */
[----:B------:R-:W-:Y:S01]  /*4d60*/  @P4 LOP3.LUT R43, R17, 0xffff, RZ, 0xc0, !PT ;  /* 0x0000ffff112b4812 */ /* 0x000fe200078ec0ff */
[----:B--2-4-:R-:W-:Y:S06]  /*4d70*/  @!P0 BRA `(.L_x_84) ;  /* 0x0000000000a48947 */ /* 0x014fec0003800000 */
[----:B------:R-:W-:Y:S01]  /*4d80*/  IMAD.HI.U32 R0, R98, R39, RZ ;  /* 0x0000002762007227 */ /* 0x000fe200078e00ff */
[----:B------:R-:W-:Y:S02]  /*4d90*/  ISETP.NE.AND P0, PT, R38, 0x1, PT ;  /* 0x000000012600780c */ /* 0x000fe40003f05270 */
[----:B------:R-:W-:Y:S01]  /*4da0*/  ISETP.NE.AND P2, PT, R40, 0x1, PT ;  /* 0x000000012800780c */ /* 0x000fe20003f45270 */
[----:B------:R-:W-:Y:S01]  /*4db0*/  IMAD.HI.U32 R4, R99, R92, RZ ;  /* 0x0000005c63047227 */ /* 0x000fe200078e00ff */
[----:B------:R-:W-:Y:S02]  /*4dc0*/  SHF.R.U32.HI R0, RZ, R97, R0 ;  /* 0x00000061ff007219 */ /* 0x000fe40000011600 */
[----:B------:R-:W-:Y:S01]  /*4dd0*/  ISETP.NE.AND P3, PT, R42, 0x1, PT ;  /* 0x000000012a00780c */ /* 0x000fe20003f65270 */
[----:B------:R-:W-:Y:S01]  /*4de0*/  IMAD.HI.U32 R6, R43, R39, RZ ;  /* 0x000000272b067227 */ /* 0x000fe200078e00ff */
[-C--:B------:R-:W-:Y:S02]  /*4df0*/  SHF.R.U32.HI R4, RZ, R93.reuse, R4 ;  /* 0x0000005dff047219 */ /* 0x080fe40000011604 */
[----:B------:R-:W-:Y:S01]  /*4e00*/  SEL R0, R98, R0, !P0 ;  /* 0x0000000062007207 */ /* 0x000fe20004000000 */
[----:B------:R-:W-:Y:S01]  /*4e10*/  IMAD.HI.U32 R5, R44, R92, RZ ;  /* 0x0000005c2c057227 */ /* 0x000fe200078e00ff */
[----:B------:R-:W-:Y:S03]  /*4e20*/  SEL R4, R99, R4, !P3 ;  /* 0x0000000463047207 */ /* 0x000fe60005800000 */
[-C--:B------:R-:W-:Y:S01]  /*4e30*/  IMAD.HI.U32 R3, R0, R36.reuse, RZ ;  /* 0x0000002400037227 */ /* 0x080fe200078e00ff */
[----:B------:R-:W-:Y:S03]  /*4e40*/  SHF.R.U32.HI R5, RZ, R93, R5 ;  /* 0x0000005dff057219 */ /* 0x000fe60000011605 */
[----:B------:R-:W-:Y:S01]  /*4e50*/  IMAD.HI.U32 R2, R4, R36, RZ ;  /* 0x0000002404027227 */ /* 0x000fe200078e00ff */
[----:B------:R-:W-:Y:S02]  /*4e60*/  @P2 SHF.R.U32.HI R0, RZ, R37, R3 ;  /* 0x00000025ff002219 */ /* 0x000fe40000011603 */
[----:B------:R-:W-:Y:S02]  /*4e70*/  SHF.R.U32.HI R3, RZ, R97, R6 ;  /* 0x00000061ff037219 */ /* 0x000fe40000011606 */
[----:B------:R-:W-:Y:S01]  /*4e80*/  @P2 SHF.R.U32.HI R4, RZ, R37, R2 ;  /* 0x00000025ff042219 */ /* 0x000fe20000011602 */
[----:B------:R-:W-:Y:S01]  /*4e90*/  IMAD R0, R40, R0, RZ ;  /* 0x0000000028007224 */ /* 0x000fe200078e02ff */
[----:B------:R-:W-:Y:S02]  /*4ea0*/  SEL R3, R43, R3, !P0 ;  /* 0x000000032b037207 */ /* 0x000fe40004000000 */
[----:B------:R-:W-:Y:S01]  /*4eb0*/  SEL R2, R44, R5, !P3 ;  /* 0x000000052c027207 */ /* 0x000fe20005800000 */
[----:B------:R-:W-:Y:S01]  /*4ec0*/  IMAD R5, R40, R4, RZ ;  /* 0x0000000428057224 */ /* 0x000fe200078e02ff */
[C---:B------:R-:W-:Y:S01]  /*4ed0*/  ISETP.GE.AND P0, PT, R3.reuse, R0, PT ;  /* 0x000000000300720c */ /* 0x040fe20003f06270 */
[C---:B------:R-:W-:Y:S03]  /*4ee0*/  IMAD.HI.U32 R0, R3.reuse, R36, RZ ;  /* 0x0000002403007227 */ /* 0x040fe600078e00ff */
[C---:B------:R-:W-:Y:S02]  /*4ef0*/  ISETP.GE.OR P0, PT, R2.reuse, R5, P0 ;  /* 0x000000050200720c */ /* 0x040fe40000706670 */
[----:B------:R-:W-:Y:S04]  /*4f00*/  SHF.R.U32.HI R0, RZ, R37, R0 ;  /* 0x00000025ff007219 */ /* 0x000fe80000011600 */
[C---:B------:R-:W-:Y:S05]  /*4f10*/  SEL R6, R3.reuse, R0, !P2 ;  /* 0x0000000003067207 */ /* 0x040fea0005000000 */
        /* <DEDUP_REMOVED lines=14> */
[----:B------:R-:W-:Y:S07]  /*5000*/  IMAD R43, R3, R38, R43 ;  /* 0x00000026032b7224 */ /* 0x000fee00078e022b */
.L_x_84:
[----:B-1----:R-:W-:Y:S01]  /*5010*/  @!P1 ISETP.NE.AND P0, PT, R8, 0x1, PT ;  /* 0x000000010800980c */ /* 0x002fe20003f05270 */
[----:B------:R-:W-:Y:S01]  /*5020*/  @!P1 IMAD.HI.U32 R0, R44, R10, RZ ;  /* 0x0000000a2c009227 */ /* 0x000fe200078e00ff */
[----:B------:R-:W-:Y:S01]  /*5030*/  @!P1 ISETP.NE.AND P2, PT, R7, 0x1, PT ;  /* 0x000000010700980c */ /* 0x000fe20003f45270 */
[----:B------:R-:W-:Y:S01]  /*5040*/  ULOP3.LUT UP0, URZ, UR48, 0x1b0, URZ, 0xc0, !UPT ;  /* 0x000001b030ff7892 */ /* 0x000fe2000f80c0ff */
[----:B------:R-:W-:Y:S01]  /*5050*/  R2UR UR42, R15 ;  /* 0x000000000f2a72ca */ /* 0x000fe200000e0000 */
[C---:B------:R-:W-:Y:S01]  /*5060*/  @!P1 IMAD.HI.U32 R2, R43.reuse, R9, RZ ;  /* 0x000000092b029227 */ /* 0x040fe200078e00ff */
[----:B------:R-:W-:Y:S02]  /*5070*/  @!P1 SHF.R.U32.HI R0, RZ, R11, R0 ;  /* 0x0000000bff009219 */ /* 0x000fe40000011600 */
[----:B------:R-:W-:Y:S01]  /*5080*/  R2UR UR41, R14 ;  /* 0x000000000e2972ca */ /* 0x000fe200000e0000 */
[----:B------:R-:W-:Y:S01]  /*5090*/  VIADD R112, R112, 0x1 ;  /* 0x0000000170707836 */ /* 0x000fe20000000000 */
[----:B------:R-:W-:Y:S02]  /*50a0*/  @!P1 SHF.R.U32.HI R2, RZ, R12, R2 ;  /* 0x0000000cff029219 */ /* 0x000fe40000011602 */
[----:B------:R-:W-:Y:S02]  /*50b0*/  @!P1 SEL R3, R44, R0, !P2 ;  /* 0x000000002c039207 */ /* 0x000fe40005000000 */
[----:B------:R-:W-:Y:S02]  /*50c0*/  @!P1 SEL R2, R43, R2, !P0 ;  /* 0x000000022b029207 */ /* 0x000fe40004000000 */
[----:B------:R-:W-:Y:S01]  /*50d0*/  @P4 SHF.R.U32.HI R103, RZ, 0x10, R17 ;  /* 0x00000010ff674819 */ /* 0x000fe20000011611 */
[----:B------:R-:W-:Y:S02]  /*50e0*/  USHF.L.U32 UR42, UR42, 0x6, URZ ;  /* 0x000000062a2a7899 */ /* 0x000fe400080006ff */
[----:B------:R-:W-:Y:S02]  /*50f0*/  @!P1 IMAD.IADD R0, R2, 0x1, -R3 ;  /* 0x0000000102009824 */ /* 0x000fe400078e0a03 */
[----:B------:R-:W-:Y:S01]  /*5100*/  @!P1 IMAD.IADD R2, R3, 0x1, -R2 ;  /* 0x0000000103029824 */ /* 0x000fe200078e0a02 */
[----:B------:R-:W-:Y:S01]  /*5110*/  USHF.L.U32 UR41, UR41, 0x8, URZ ;  /* 0x0000000829297899 */ /* 0x000fe200080006ff */
[----:B------:R-:W-:Y:S02]  /*5120*/  @!P1 IMAD R44, R0, R7, R44 ;  /* 0x00000007002c9224 */ /* 0x000fe400078e022c */
[----:B------:R-:W-:Y:S01]  /*5130*/  @!P1 IMAD R43, R2, R8, R43 ;  /* 0x00000008022b9224 */ /* 0x000fe200078e022b */
[----:B------:R-:W-:Y:S08]  /*5140*/  BRA.U !UP0, `(.L_x_85) ;  /* 0x0000000108407547 */ /* 0x000ff0000b800000 */
[----:B------:R-:W1:Y:S01]  /*5150*/  LDCU.64 UR8, c[0x4][0x88] ;  /* 0x01001100ff0877ac */ /* 0x000e620008000a00 */
[----:B------:R-:W-:Y:S01]  /*5160*/  MOV R3, 0x0 ;  /* 0x0000000000037802 */ /* 0x000fe20000000f00 */
[----:B------:R-:W-:Y:S02]  /*5170*/  HFMA2 R12, -RZ, RZ, 0, 5.9604644775390625e-08 ;  /* 0x00000001ff0c7431 */ /* 0x000fe400000001ff */
[----:B------:R-:W-:Y:S02]  /*5180*/  IMAD.MOV.U32 R8, RZ, RZ, 0x70 ;  /* 0x00000070ff087424 */ /* 0x000fe400078e00ff */
[----:B------:R-:W-:Y:S01]  /*5190*/  IMAD.MOV.U32 R13, RZ, RZ, RZ ;  /* 0x000000ffff0d7224 */ /* 0x000fe200078e00ff */
[----:B------:R-:W2:Y:S01]  /*51a0*/  LDCU.64 UR6, c[0x4][0x90] ;  /* 0x01001200ff0677ac */ /* 0x000ea20008000a00 */
[----:B------:R-:W3:Y:S01]  /*51b0*/  LDC.64 R2, c[0x4][R3] ;  /* 0x0100000003027b82 */ /* 0x000ee20000000a00 */
[----:B------:R-:W4:Y:S01]  /*51c0*/  LDCU.64 UR4, c[0x4][0x8] ;  /* 0x01000100ff0477ac */ /* 0x000f220008000a00 */
[----:B-1----:R-:W-:Y:S01]  /*51d0*/  MOV R5, UR9 ;  /* 0x0000000900057c02 */ /* 0x002fe20008000f00 */
[----:B------:R-:W-:Y:S01]  /*51e0*/  IMAD.U32 R4, RZ, RZ, UR8 ;  /* 0x00000008ff047e24 */ /* 0x000fe2000f8e00ff */
[----:B--2---:R-:W-:Y:S01]  /*51f0*/  MOV R7, UR7 ;  /* 0x0000000700077c02 */ /* 0x004fe20008000f00 */
[----:B------:R-:W-:Y:S01]  /*5200*/  IMAD.U32 R6, RZ, RZ, UR6 ;  /* 0x00000006ff067e24 */ /* 0x000fe2000f8e00ff */
[----:B----4-:R-:W-:Y:S01]  /*5210*/  MOV R11, UR5 ;  /* 0x00000005000b7c02 */ /* 0x010fe20008000f00 */
[----:B------:R-:W-:Y:S02]  /*5220*/  IMAD.U32 R10, RZ, RZ, UR4 ;  /* 0x00000004ff0a7e24 */ /* 0x000fe4000f8e00ff */
[----:B------:R-:W-:Y:S07]  /*5230*/  LEPC R20, `(.L_x_85) ;  /* 0x000000001014794e */ /* 0x000fee0000000000 */
[----:B---3-5:R-:W-:Y:S05]  /*5240*/  CALL.ABS.NOINC R2 ;  /* 0x0000000002007343 */ /* 0x028fea0003c00000 */
.L_x_85:
[----:B------:R-:W-:Y:S01]  /*5250*/  LOP3.LUT P0, RZ, R109, 0x1b0, RZ, 0xc0, !PT ;  /* 0x000001b06dff7812 */ /* 0x000fe2000780c0ff */
[----:B------:R-:W-:Y:S11]  /*5260*/  BSSY.RECONVERGENT B6, `(.L_x_86) ;  /* 0x0000013000067945 */ /* 0x000ff60003800200 */
[----:B------:R-:W-:Y:S01]  /*5270*/  @!UPT UIADD3 URZ, UPT, UPT, URZ, URZ, URZ ;  /* 0x000000fffffff290 */ /* 0x000fe2000fffe0ff */
[----:B------:R-:W-:Y:S05]  /*5280*/  @!P0 BRA `(.L_x_87) ;  /* 0x0000000000408947 */ /* 0x000fea0003800000 */
        /* <DEDUP_REMOVED lines=16> */
.L_x_87:
[----:B------:R-:W-:Y:S05]  /*5390*/  BSYNC.RECONVERGENT B6 ;  /* 0x0000000000067941 */ /* 0x000fea0003800200 */
.L_x_86:
[----:B------:R-:W-:Y:S01]  /*53a0*/  ISETP.NE.U32.AND P4, PT, R90, RZ, PT ;  /* 0x000000ff5a00720c */ /* 0x000fe20003f85070 */
[----:B------:R-:W-:Y:S01]  /*53b0*/  UISETP.NE.AND UP2, UPT, UR50, URZ, UPT ;  /* 0x000000ff3200728c */ /* 0x000fe2000bf45270 */
[----:B------:R-:W-:Y:S01]  /*53c0*/  ISETP.NE.U32.AND P2, PT, RZ, UR38, PT ;  /* 0x00000026ff007c0c */ /* 0x000fe2000bf45070 */
[----:B------:R-:W-:Y:S01]  /*53d0*/  UISETP.NE.U32.AND UP1, UPT, UR44, URZ, UPT ;  /* 0x000000ff2c00728c */ /* 0x000fe2000bf25070 */
[----:B------:R-:W-:Y:S01]  /*53e0*/  ISETP.NE.AND.EX P4, PT, R91, RZ, PT, P4 ;  /* 0x000000ff5b00720c */ /* 0x000fe20003f85340 */
[----:B------:R-:W-:Y:S01]  /*53f0*/  UPLOP3.LUT UP0, UPT, UPT, UPT, UPT, 0x40, 0x4 ;  /* 0x000000000004789c */ /* 0x000fe20003f0e870 */
[----:B------:R-:W-:Y:S01]  /*5400*/  ISETP.NE.AND.EX P2, PT, RZ, UR39, PT, P2 ;  /* 0x00000027ff007c0c */ /* 0x000fe2000bf45320 */
[----:B------:R-:W-:Y:S01]  /*5410*/  UISETP.NE.AND.EX UP1, UPT, UR45, URZ, UPT, UP1 ;  /* 0x000000ff2d00728c */ /* 0x000fe2000bf25310 */
[----:B------:R-:W-:Y:S04]  /*5420*/  PLOP3.LUT P1, PT, PT, PT, UP2, 0x80, 0x8 ;  /* 0x000000000008781c */ /* 0x000fe80003f2f028 */
[----:B------:R-:W-:Y:S06]  /*5430*/  @UP2 UPLOP3.LUT UP0, UPT, UPT, UPT, UP1, 0x80, 0x8 ;  /* 0x000000000008289c */ /* 0x000fec0003f0f010 */
[----:B------:R-:W-:Y:S01]  /*5440*/  PLOP3.LUT P0, PT, PT, PT, UP0, 0x80, 0x8 ;  /* 0x000000000008781c */ /* 0x000fe20003f0f008 */
[----:B------:R-:W-:Y:S01]  /*5450*/  @!UPT UIADD3 URZ, UPT, UPT, URZ, URZ, URZ ;  /* 0x000000fffffff290 */ /* 0x000fe2000fffe0ff */
[----:B------:R-:W-:Y:S11]  /*5460*/  BRA.U !UP1, `(.L_x_88) ;  /* 0x0000000109387547 */ /* 0x000ff6000b800000 */
[----:B------:R-:W-:Y:S01]  /*5470*/  UISETP.NE.U32.AND UP0, UPT, UR38, URZ, UPT ;  /* 0x000000ff2600728c */ /* 0x000fe2000bf05070 */
[----:B------:R-:W-:Y:S02]  /*5480*/  HFMA2 R0, -RZ, RZ, 0, 5.9604644775390625e-08 ;  /* 0x00000001ff007431 */ /* 0x000fe400000001ff */
[----:B------:R-:W-:Y:S01]  /*5490*/  IMAD.MOV.U32 R96, RZ, RZ, 0x1 ;  /* 0x00000001ff607424 */ /* 0x000fe200078e00ff */
[----:B------:R-:W-:Y:S06]  /*54a0*/  UISETP.NE.AND.EX UP0, UPT, UR39, URZ, UPT, UP0 ;  /* 0x000000ff2700728c */ /* 0x000fec000bf05300 */
[----:B------:R-:W-:Y:S05]  /*54b0*/  PLOP3.LUT P3, PT, PT, PT, UP0, 0x80, 0x8 ;  /* 0x000000000008781c */ /* 0x000fea0003f6f008 */
[----:B------:R-:W1:Y:S01]  /*54c0*/  @UP0 LDCU.64 UR6, c[0x0][0x888] ;  /* 0x00011100ff0607ac */ /* 0x000e620008000a00 */
[----:B------:R-:W-:Y:S07]  /*54d0*/  @UP0 UIMAD UR4, UR36, UR44, URZ ;  /* 0x0000002c240402a4 */ /* 0x000fee000f8e02ff */
[----:B------:R-:W-:Y:S01]  /*54e0*/  @!P3 PRMT R96, R0, 0x7610, R96 ;  /* 0x000076100060b816 */ /* 0x000fe20000000060 */
[----:B-1----:R-:W-:Y:S03]  /*54f0*/  @UP0 UIMAD.WIDE UR6, UR4, 0x4, UR6 ;  /* 0x00000004040608a5 */ /* 0x002fe6000f8e0206 */
[----:B------:R-:W1:Y:S03]  /*5500*/  @!UP0 LDCU UR4, c[0x0][0x880] ;  /* 0x00011000ff0487ac */ /* 0x000e660008000800 */
[----:B------:R-:W-:Y:S01]  /*5510*/  IMAD.U32 R2, RZ, RZ, UR6 ;  /* 0x00000006ff027e24 */ /* 0x000fe2000f8e00ff */
[----:B------:R-:W-:Y:S05]  /*5520*/  MOV R3, UR7 ;  /* 0x0000000700037c02 */ /* 0x000fea0008000f00 */
[----:B-----5:R2:W5:Y:S02]  /*5530*/  @P3 LDG.E R49, desc[UR46][R2.64] ;  /* 0x0000002e02313981 */ /* 0x020564000c1e1900 */
[----:B-12---:R-:W-:Y:S02]  /*5540*/  @!P3 IMAD.U32 R49, RZ, RZ, UR4 ;  /* 0x00000004ff31be24 */ /* 0x006fe4000f8e00ff */
.L_x_88:
[----:B------:R-:W-:Y:S05]  /*5550*/  @!P4 BRA `(.L_x_89) ;  /* 0x000000000020c947 */ /* 0x000fea0003800000 */
[----:B------:R-:W-:Y:S04]  /*5560*/  ISETP.NE.U32.AND P3, PT, R88, RZ, PT ;  /* 0x000000ff5800720c */ /* 0x000fe80003f65070 */
[----:B------:R-:W-:Y:S11]  /*5570*/  ISETP.NE.AND.EX P3, PT, R89, RZ, PT, P3 ;  /* 0x000000ff5900720c */ /* 0x000ff60003f65330 */
[----:B------:R-:W-:Y:S02]  /*5580*/  @!UPT UIADD3 URZ, UPT, UPT, URZ, URZ, URZ ;  /* 0x000000fffffff290 */ /* 0x000fe4000fffe0ff */
[----:B------:R-:W1:Y:S01]  /*5590*/  @P3 LDC.64 R2, c[0x0][0x8a8] ;  /* 0x00022a00ff023b82 */ /* 0x000e620000000a00 */
[----:B------:R-:W-:Y:S04]  /*55a0*/  @P3 IMAD R0, R90, UR36, RZ ;  /* 0x000000245a003c24 */ /* 0x000fe8000f8e02ff */
[----:B-1----:R-:W-:Y:S05]  /*55b0*/  @P3 IMAD.WIDE R2, R0, 0x4, R2 ;  /* 0x0000000400023825 */ /* 0x002fea00078e0202 */
[----:B-----5:R1:W5:Y:S02]  /*55c0*/  @P3 LDG.E R47, desc[UR46][R2.64] ;  /* 0x0000002e022f3981 */ /* 0x020364000c1e1900 */
[----:B-1----:R-:W2:Y:S02]  /*55d0*/  @!P3 LDC R47, c[0x0][0x8a0] ;  /* 0x00022800ff2fbb82 */ /* 0x002ea40000000800 */
.L_x_89:
[----:B-----5:R-:W-:Y:S01]  /*55e0*/  FSETP.NEU.AND P4, PT, R49, RZ, PT ;  /* 0x000000ff3100720b */ /* 0x020fe20003f8d000 */
[----:B------:R-:W-:Y:S01]  /*55f0*/  BSSY B1, `(.L_x_90) ;  /* 0x0000042000017945 */ /* 0x000fe20003800000 */
[----:B------:R-:W-:Y:S01]  /*5600*/  SEL R5, RZ, 0xffffffff, P2 ;  /* 0xffffffffff057807 */ /* 0x000fe20001000000 */
[----:B------:R-:W-:Y:S01]  /*5610*/  IMAD.MOV.U32 R115, RZ, RZ, 0x1 ;  /* 0x00000001ff737424 */ /* 0x000fe200078e00ff */
[----:B------:R-:W-:Y:S02]  /*5620*/  LOP3.LUT P3, RZ, R96, 0xff, RZ, 0xc0, !PT ;  /* 0x000000ff60ff7812 */ /* 0x000fe4000786c0ff */
[----:B------:R-:W-:Y:S02]  /*5630*/  CS2R R86, SRZ ;  /* 0x0000000000567805 */ /* 0x000fe4000001ff00 */
[----:B------:R-:W-:Y:S02]  /*5640*/  @P1 SEL R0, RZ, 0xffffffff, P4 ;  /* 0xffffffffff001807 */ /* 0x000fe40002000000 */
[----:B------:R-:W-:Y:S02]  /*5650*/  CS2R R84, SRZ ;  /* 0x0000000000547805 */ /* 0x000fe4000001ff00 */
[----:B------:R-:W-:Y:S02]  /*5660*/  LEA R2, R105, UR49, 0x3 ;  /* 0x0000003169027c11 */ /* 0x000fe4000f8e18ff */
[----:B------:R-:W-:Y:S02]  /*5670*/  CS2R R82, SRZ ;  /* 0x0000000000527805 */ /* 0x000fe4000001ff00 */
[----:B------:R-:W-:Y:S02]  /*5680*/  @P0 SEL R0, R5, R0, !P3 ;  /* 0x0000000005000207 */ /* 0x000fe40005800000 */
[----:B------:R-:W-:Y:S02]  /*5690*/  CS2R R80, SRZ ;  /* 0x0000000000507805 */ /* 0x000fe4000001ff00 */
[----:B------:R-:W-:Y:S02]  /*56a0*/  LEA R113, R45, UR49, 0x3 ;  /* 0x000000312d717c11 */ /* 0x000fe4000f8e18ff */
[----:B------:R-:W-:Y:S02]  /*56b0*/  @P1 LOP3.LUT R0, R0, 0x1, RZ, 0xc0, !PT ;  /* 0x0000000100001812 */ /* 0x000fe400078ec0ff */
[----:B------:R-:W-:Y:S02]  /*56c0*/  SHF.L.U32 R3, R107, 0x1f, RZ ;  /* 0x0000001f6b037819 */ /* 0x000fe400000006ff */
[----:B------:R-:W-:Y:S02]  /*56d0*/  ISETP.NE.U32.OR P6, PT, R0, 0x1, !P1 ;  /* 0x000000010000780c */ /* 0x000fe40004fc5470 */
[----:B------:R-:W-:Y:S02]  /*56e0*/  PLOP3.LUT P2, PT, PT, PT, UP1, 0x80, 0x8 ;  /* 0x000000000008781c */ /* 0x000fe40003f4f018 */
[----:B------:R-:W-:Y:S02]  /*56f0*/  LEA.HI R48, R45, R45, RZ, 0x1 ;  /* 0x0000002d2d307211 */ /* 0x000fe400078f08ff */
[----:B------:R-:W-:Y:S02]  /*5700*/  SEL R4, RZ, 0xffffffff, P4 ;  /* 0xffffffffff047807 */ /* 0x000fe40002000000 */
[----:B------:R-:W-:Y:S05]  /*5710*/  P2R R118, PR, RZ, 0x40 ;  /* 0x00000040ff767803 */ /* 0x000fea0000000000 */
[----:B------:R-:W-:Y:S02]  /*5720*/  @P6 SHF.L.U32 R0, R104, 0x1f, RZ ;  /* 0x0000001f68006819 */ /* 0x000fe400000006ff */
[----:B------:R-:W-:Y:S02]  /*5730*/  @P2 SEL R4, R5, R4, !P3 ;  /* 0x0000000405042207 */ /* 0x000fe40005800000 */
[----:B------:R1:W3:Y:S02]  /*5740*/  @P6 SYNCS.PHASECHK.TRANS64.TRYWAIT P1, [R2+URZ+0x40], R0 ;  /* 0x00004000020065a7 */ /* 0x0002e400080211ff */
[----:B------:R-:W-:Y:S04]  /*5750*/  LOP3.LUT R4, R4, 0x1, RZ, 0xc0, !PT ;  /* 0x0000000104047812 */ /* 0x000fe800078ec0ff */
[----:B------:R-:W-:Y:S04]  /*5760*/  ISETP.NE.U32.AND P5, PT, R4, 0x1, PT ;  /* 0x000000010400780c */ /* 0x000fe80003fa5070 */
[----:B------:R-:W-:Y:S01]  /*5770*/  P2R R116, PR, RZ, 0x20 ;  /* 0x00000020ff747803 */ /* 0x000fe20000000000 */
[----:B------:R4:W2:Y:S01]  /*5780*/  SYNCS.PHASECHK.TRANS64.TRYWAIT P0, [R113+URZ+0xb0], R3 ;  /* 0x0000b003710075a7 */ /* 0x0008a200080011ff */
[C---:B-1----:R-:W-:Y:S01]  /*5790*/  IMAD.SHL.U32 R0, R48.reuse, 0x80, RZ ;  /* 0x0000008030007824 */ /* 0x042fe200078e00ff */
[----:B------:R-:W-:Y:S04]  /*57a0*/  LOP3.LUT R48, R48, 0xffe, RZ, 0xc0, !PT ;  /* 0x00000ffe30307812 */ /* 0x000fe800078ec0ff */
[----:B------:R-:W-:Y:S01]  /*57b0*/  LOP3.LUT R0, R0, 0xffffff00, RZ, 0xc0, !PT ;  /* 0xffffff0000007812 */ /* 0x000fe200078ec0ff */
[----:B------:R-:W-:Y:S04]  /*57c0*/  IMAD.IADD R48, R45, 0x1, -R48 ;  /* 0x000000012d307824 */ /* 0x000fe800078e0a30 */
[----:B------:R-:W-:Y:S04]  /*57d0*/  IMAD.IADD R0, R46, 0x1, R0 ;  /* 0x000000012e007824 */ /* 0x000fe800078e0200 */
[----:B------:R-:W-:Y:S01]  /*57e0*/  IMAD R48, R48, 0x100000, R0 ;  /* 0x0010000030307824 */ /* 0x000fe200078e0200 */
[----:B---3--:R-:W-:Y:S01]  /*57f0*/  @P6 SEL R115, RZ, 0x1, !P1 ;  /* 0x00000001ff736807 */ /* 0x008fe20004800000 */
[----:B----4-:R-:W-:Y:S06]  /*5800*/  @!P6 BRA `(.L_x_91) ;  /* 0x000000000080e947 */ /* 0x010fec0003800000 */
[----:B------:R-:W-:Y:S01]  /*5810*/  @P5 IMAD R5, R105, 0x1000, R100 ;  /* 0x0000100069055824 */ /* 0x000fe200078e0264 */
[----:B------:R-:W-:Y:S01]  /*5820*/  ISETP.NE.AND P1, PT, R115, RZ, PT ;  /* 0x000000ff7300720c */ /* 0x000fe20003f25270 */
[----:B------:R-:W-:Y:S01]  /*5830*/  BSSY B0, `(.L_x_92) ;  /* 0x000000b000007945 */ /* 0x000fe20003800000 */
[----:B------:R-:W-:Y:S01]  /*5840*/  CS2R R82, SRZ ;  /* 0x0000000000527805 */ /* 0x000fe2000001ff00 */
[----:B------:R-:W-:Y:S01]  /*5850*/  @P5 VIADD R4, R5, UR49 ;  /* 0x0000003105045c36 */ /* 0x000fe20008000000 */
[----:B------:R-:W-:Y:S02]  /*5860*/  CS2R R80, SRZ ;  /* 0x0000000000507805 */ /* 0x000fe4000001ff00 */
[----:B------:R-:W-:Y:S02]  /*5870*/  CS2R R86, SRZ ;  /* 0x0000000000567805 */ /* 0x000fe4000001ff00 */
[----:B------:R-:W-:Y:S01]  /*5880*/  CS2R R84, SRZ ;  /* 0x0000000000547805 */ /* 0x000fe2000001ff00 */
[----:B------:R-:W-:Y:S04]  /*5890*/  @P5 IMAD R4, R108, -0x10, R4 ;  /* 0xfffffff06c045824 */ /* 0x000fe800078e0204 */
[----:B------:R-:W-:Y:S05]  /*58a0*/  @P1 BRA `(.L_x_93) ;  /* 0x00000000000c1947 */ /* 0x000fea0003800000 */
[----:B------:R-:W-:Y:S04]  /*58b0*/  SHF.L.U32 R0, R104, 0x1f, RZ ;  /* 0x0000001f68007819 */ /* 0x000fe800000006ff */
[----:B------:R-:W1:Y:S02]  /*58c0*/  SYNCS.PHASECHK.TRANS64.TRYWAIT P1, [R2+URZ+0x40], R0 ;  /* 0x00004000020075a7 */ /* 0x000e6400080211ff */
[----:B-1----:R-:W-:Y:S05]  /*58d0*/  @!P1 BRA `(.L_x_94) ;  /* 0x0000004000109947 */ /* 0x002fea0003800000 */
.L_x_93:
[----:B------:R-:W-:Y:S05]  /*58e0*/  BSYNC B0 ;  /* 0x0000000000007941 */ /* 0x000fea0003800000 */
.L_x_92:
[----:B------:R-:W-:Y:S01]  /*58f0*/  ISETP.NE.AND P1, PT, R116, RZ, PT ;  /* 0x000000ff7400720c */ /* 0x000fe20003f25270 */
[----:B-1----:R-:W-:Y:S02]  /*5900*/  VIADD R2, R2, 0x60 ;  /* 0x0000006002027836 */ /* 0x002fe40000000000 */
[----:B------:R-:W-:Y:S02]  /*5910*/  IMAD.U32 R0, RZ, RZ, UR37 ;  /* 0x00000025ff007e24 */ /* 0x000fe4000f8e00ff */
[----:B------:R-:W-:Y:S03]  /*5920*/  VIADD R105, R105, 0x1 ;  /* 0x0000000169697836 */ /* 0x000fe60000000000 */
[----:B------:R-:W-:Y:S05]  /*5930*/  PRMT R0, R0, 0x654, R2 ;  /* 0x0000065400007816 */ /* 0x000fea0000000002 */
[----:B------:R1:W3:Y:S04]  /*5940*/  @P1 LDS.128 R80, [R5+UR49+0x200] ;  /* 0x0002003105501984 */ /* 0x0002e80008000c00 */
[----:B------:R1:W4:Y:S01]  /*5950*/  @P1 LDS.128 R84, [R4+0x210] ;  /* 0x0002100004541984 */ /* 0x0003220000000c00 */
[C---:B------:R-:W-:Y:S01]  /*5960*/  ISETP.NE.AND P1, PT, R105.reuse, 0x4, PT ;  /* 0x000000046900780c */ /* 0x040fe20003f25270 */
[----:B------:R-:W-:Y:S01]  /*5970*/  @!PT LDS RZ, [RZ] ;  /* 0x00000000fffff984 */ /* 0x000fe20000000800 */
[----:B------:R-:W-:Y:S01]  /*5980*/  @!PT LDS RZ, [RZ] ;  /* 0x00000000fffff984 */ /* 0x000fe20000000800 */
[----:B------:R-:W-:Y:S01]  /*5990*/  @!PT LDS RZ, [RZ] ;  /* 0x00000000fffff984 */ /* 0x000fe20000000800 */
[----:B------:R-:W-:Y:S01]  /*59a0*/  @!PT LDS RZ, [RZ] ;  /* 0x00000000fffff984 */ /* 0x000fe20000000800 */
[----:B------:R5:W-:Y:S06]  /*59b0*/  MEMBAR.ALL.CTA ;  /* 0x0000000000007992 */ /* 0x000bec0000008000 */
[----:B-----5:R-:W5:Y:S01]  /*59c0*/  FENCE.VIEW.ASYNC.S ;  /* 0x00000000000073c6 */ /* 0x020f620000000000 */
[----:B------:R-:W-:Y:S01]  /*59d0*/  SEL R105, R105, RZ, P1 ;  /* 0x000000ff69697207 */ /* 0x000fe20000800000 */
[----:B-----5:R5:W-:Y:S02]  /*59e0*/  SYNCS.ARRIVE.TRANS64.RED.A1T0 RZ, [R0+URZ], RZ ;  /* 0x000000ff00ff79a7 */ /* 0x020be400081004ff */
[----:B-----5:R-:W-:Y:S04]  /*59f0*/  SEL R0, RZ, 0x1, P1 ;  /* 0x00000001ff007807 */ /* 0x020fe80000800000 */
[----:B-1-3--:R-:W-:Y:S02]  /*5a00*/  LOP3.LUT R104, R104, R0, RZ, 0x3c, !PT ;  /* 0x0000000068687212 */ /* 0x00afe400078e3cff */
.L_x_91:
[----:B------:R-:W-:Y:S05]  /*5a10*/  BSYNC B1 ;  /* 0x0000000000017941 */ /* 0x000fea0003800000 */
.L_x_90:
[----:B------:R-:W-:Y:S04]  /*5a20*/  SHF.R.U32.HI R0, RZ, 0x15, R48 ;  /* 0x00000015ff007819 */ /* 0x000fe80000011630 */
[----:B------:R-:W-:Y:S01]  /*5a30*/  LOP3.LUT P1, RZ, R0, 0x3, R101, 0x48, !PT ;  /* 0x0000000300ff7812 */ /* 0x000fe20007824865 */
[----:B------:R-:W-:Y:S01]  /*5a40*/  @!UPT UIADD3 URZ, UPT, UPT, URZ, URZ, URZ ;  /* 0x000000fffffff290 */ /* 0x000fe2000fffe0ff */
[----:B--2---:R-:W-:Y:S11]  /*5a50*/  @P0 BRA `(.L_x_95) ;  /* 0x0000000000080947 */ /* 0x004ff60003800000 */
[----:B------:R-:W1:Y:S02]  /*5a60*/  SYNCS.PHASECHK.TRANS64.TRYWAIT P0, [R113+URZ+0xb0], R3 ;  /* 0x0000b003710075a7 */ /* 0x000e6400080011ff */
[----:B-1----:R-:W-:Y:S05]  /*5a70*/  @!P0 BRA `(.L_x_96) ;  /* 0x0000003c00bc8947 */ /* 0x002fea0003800000 */
.L_x_95:
[----:B------:R-:W-:Y:S05]  /*5a80*/  @!P1 BRA `(.L_x_97) ;  /* 0x0000000000409947 */ /* 0x000fea0003800000 */
[----:B------:R-:W2:Y:S01]  /*5a90*/  LDCU.64 UR8, c[0x4][0x78] ;  /* 0x01000f00ff0877ac */ /* 0x000ea20008000a00 */
[----:B-1----:R-:W-:Y:S01]  /*5aa0*/  MOV R3, 0x0 ;  /* 0x0000000000037802 */ /* 0x002fe20000000f00 */
[----:B------:R-:W-:Y:S02]  /*5ab0*/  HFMA2 R12, -RZ, RZ, 0, 5.9604644775390625e-08 ;  /* 0x00000001ff0c7431 */ /* 0x000fe400000001ff */
[----:B------:R-:W-:Y:S02]  /*5ac0*/  IMAD.MOV.U32 R8, RZ, RZ, 0x192 ;  /* 0x00000192ff087424 */ /* 0x000fe400078e00ff */
[----:B------:R-:W-:Y:S01]  /*5ad0*/  IMAD.MOV.U32 R13, RZ, RZ, RZ ;  /* 0x000000ffff0d7224 */ /* 0x000fe200078e00ff */
[----:B------:R-:W1:Y:S01]  /*5ae0*/  LDCU.64 UR6, c[0x4][0x80] ;  /* 0x01001000ff0677ac */ /* 0x000e620008000a00 */
[----:B------:R-:W3:Y:S01]  /*5af0*/  LDC.64 R2, c[0x4][R3] ;  /* 0x0100000003027b82 */ /* 0x000ee20000000a00 */
[----:B------:R-:W5:Y:S01]  /*5b00*/  LDCU.64 UR4, c[0x4][0x18] ;  /* 0x01000300ff0477ac */ /* 0x000f620008000a00 */
[----:B--2---:R-:W-:Y:S01]  /*5b10*/  MOV R5, UR9 ;  /* 0x0000000900057c02 */ /* 0x004fe20008000f00 */
[----:B------:R-:W-:Y:S01]  /*5b20*/  IMAD.U32 R4, RZ, RZ, UR8 ;  /* 0x00000008ff047e24 */ /* 0x000fe2000f8e00ff */
[----:B-1----:R-:W-:Y:S01]  /*5b30*/  MOV R7, UR7 ;  /* 0x0000000700077c02 */ /* 0x002fe20008000f00 */
[----:B------:R-:W-:Y:S01]  /*5b40*/  IMAD.U32 R6, RZ, RZ, UR6 ;  /* 0x00000006ff067e24 */ /* 0x000fe2000f8e00ff */
[----:B-----5:R-:W-:Y:S01]  /*5b50*/  MOV R11, UR5 ;  /* 0x00000005000b7c02 */ /* 0x020fe20008000f00 */
[----:B------:R-:W-:Y:S02]  /*5b60*/  IMAD.U32 R10, RZ, RZ, UR4 ;  /* 0x00000004ff0a7e24 */ /* 0x000fe4000f8e00ff */
[----:B------:R-:W-:Y:S07]  /*5b70*/  LEPC R20, `(.L_x_97) ;  /* 0x000000001014794e */ /* 0x000fee0000000000 */
[----:B---34-:R-:W-:Y:S05]  /*5b80*/  CALL.ABS.NOINC R2 ;  /* 0x0000000002007343 */ /* 0x018fea0003c00000 */
.L_x_97:
[----:B------:R-:W-:Y:S01]  /*5b90*/  F2FP.F16.E5M2.UNPACK_B R4, R81 ;  /* 0x00000051ff04723e */ /* 0x000fe200020004ff */
[----:B------:R-:W-:Y:S05]  /*5ba0*/  WARPSYNC.ALL ;  /* 0x0000000000007948 */ /* 0x000fea0003800000 */
[----:B------:R-:W-:Y:S01]  /*5bb0*/  R2UR UR4, R48 ;  /* 0x00000000300472ca */ /* 0x000fe200000e0000 */
[--C-:B------:R-:W-:Y:S01]  /*5bc0*/  HADD2.F32 R53, -RZ, R4.reuse.H0_H0 ;  /* 0x20000004ff357230 */ /* 0x100fe20000004100 */
[-C--:B-1----:R-:W-:Y:S01]  /*5bd0*/  F2FP.F16.E5M2.UNPACK_B R3, R80.reuse ;  /* 0x00000050ff03723e */ /* 0x082fe200020004ff */
[----:B------:R-:W-:Y:S01]  /*5be0*/  HADD2.F32 R54, -RZ, R4.H1_H1 ;  /* 0x30000004ff367230 */ /* 0x000fe20000004100 */
[----:B------:R-:W-:Y:S01]  /*5bf0*/  F2FP.F16.E5M2.UNPACK_B R0, R80.H1 ;  /* 0x00000050ff00723e */ /* 0x000fe200030004ff */
[----:B------:R-:W-:Y:S01]  /*5c00*/  BSSY.RECONVERGENT B0, `(.L_x_98) ;  /* 0x0000099000007945 */ /* 0x000fe20003800200 */
[----:B------:R-:W-:Y:S01]  /*5c10*/  F2FP.F16.E5M2.UNPACK_B R64, R83.H1 ;  /* 0x00000053ff40723e */ /* 0x000fe200030004ff */
[--C-:B------:R-:W-:Y:S01]  /*5c20*/  HADD2.F32 R2, -RZ, R3.reuse.H0_H0 ;  /* 0x20000003ff027230 */ /* 0x100fe20000004100 */
[----:B----4-:R-:W-:Y:S01]  /*5c30*/  F2FP.F16.E5M2.UNPACK_B R74, R86 ;  /* 0x00000056ff4a723e */ /* 0x010fe200020004ff */
[----:B------:R-:W-:Y:S01]  /*5c40*/  HADD2.F32 R50, -RZ, R3.H1_H1 ;  /* 0x30000003ff327230 */ /* 0x000fe20000004100 */
[----:B------:R-:W-:Y:S01]  /*5c50*/  F2FP.F16.E5M2.UNPACK_B R3, R81.H1 ;  /* 0x00000051ff03723e */ /* 0x000fe200030004ff */
[--C-:B------:R-:W-:Y:S01]  /*5c60*/  HADD2.F32 R51, -RZ, R0.reuse.H0_H0 ;  /* 0x20000000ff337230 */ /* 0x100fe20000004100 */
[----:B------:R-:W-:Y:S01]  /*5c70*/  IADD3 R114, PT, PT, R100, UR49, RZ ;  /* 0x0000003164727c10 */ /* 0x000fe2000fffe0ff */
[----:B------:R-:W-:Y:S01]  /*5c80*/  HADD2.F32 R52, -RZ, R0.H1_H1 ;  /* 0x30000000ff347230 */ /* 0x000fe20000004100 */
[----:B------:R-:W-:Y:S01]  /*5c90*/  LDTM.16dp32bit_t0_t15.x32 R4, tmem[UR4] ;  /* 0x00000004000479ee */ /* 0x000fe20008a80000 */
[----:B------:R-:W1:Y:S01]  /*5ca0*/  LDTM.16dp32bit_t16_t31.x32 R4, tmem[UR4+0x20] ;  /* 0x00002004000479ee */ /* 0x000e620008aa0000 */
[-C--:B------:R-:W-:Y:S01]  /*5cb0*/  F2FP.F16.E5M2.UNPACK_B R0, R82.reuse ;  /* 0x00000052ff00723e */ /* 0x080fe200020004ff */
[--C-:B------:R-:W-:Y:S01]  /*5cc0*/  HADD2.F32 R55, -RZ, R3.reuse.H0_H0 ;  /* 0x20000003ff377230 */ /* 0x100fe20000004100 */
[----:B------:R-:W-:Y:S01]  /*5cd0*/  SHF.L.U32 R117, R102, 0x4, RZ ;  /* 0x0000000466757819 */ /* 0x000fe200000006ff */
[----:B------:R-:W-:Y:S01]  /*5ce0*/  HADD2.F32 R56, -RZ, R3.H1_H1 ;  /* 0x30000003ff387230 */ /* 0x000fe20000004100 */
[----:B------:R-:W-:Y:S01]  /*5cf0*/  F2FP.F16.E5M2.UNPACK_B R3, R82.H1 ;  /* 0x00000052ff03723e */ /* 0x000fe200030004ff */
[--C-:B------:R-:W-:Y:S01]  /*5d00*/  HADD2.F32 R57, -RZ, R0.reuse.H0_H0 ;  /* 0x20000000ff397230 */ /* 0x100fe20000004100 */
[----:B------:R-:W-:Y:S01]  /*5d10*/  IADD3 R114, PT, PT, R114, R117, RZ ;  /* 0x0000007572727210 */ /* 0x000fe20007ffe0ff */
[----:B------:R-:W-:Y:S01]  /*5d20*/  HADD2.F32 R58, -RZ, R0.H1_H1 ;  /* 0x30000000ff3a7230 */ /* 0x000fe20000004100 */
[----:B------:R-:W-:Y:S01]  /*5d30*/  F2FP.F16.E5M2.UNPACK_B R0, R83 ;  /* 0x00000053ff00723e */ /* 0x000fe200020004ff */
[--C-:B------:R-:W-:Y:S01]  /*5d40*/  HADD2.F32 R59, -RZ, R3.reuse.H0_H0 ;  /* 0x20000003ff3b7230 */ /* 0x100fe20000004100 */
[----:B------:R-:W-:Y:S01]  /*5d50*/  ISETP.NE.AND P0, PT, R110, RZ, PT ;  /* 0x000000ff6e00720c */ /* 0x000fe20003f05270 */
[----:B------:R-:W-:Y:S01]  /*5d60*/  HADD2.F32 R60, -RZ, R3.H1_H1 ;  /* 0x30000003ff3c7230 */ /* 0x000fe20000004100 */
[-C--:B------:R-:W-:Y:S01]  /*5d70*/  F2FP.F16.E5M2.UNPACK_B R3, R84.reuse ;  /* 0x00000054ff03723e */ /* 0x080fe200020004ff */
[--C-:B------:R-:W-:Y:S01]  /*5d80*/  HADD2.F32 R61, -RZ, R0.reuse.H0_H0 ;  /* 0x20000000ff3d7230 */ /* 0x100fe20000004100 */
[----:B------:R-:W-:Y:S01]  /*5d90*/  ISETP.NE.AND P6, PT, R118, RZ, PT ;  /* 0x000000ff7600720c */ /* 0x000fe20003fc5270 */
[----:B------:R-:W-:Y:S01]  /*5da0*/  HADD2.F32 R62, -RZ, R0.H1_H1 ;  /* 0x30000000ff3e7230 */ /* 0x000fe20000004100 */
[----:B------:R-:W-:Y:S01]  /*5db0*/  F2FP.F16.E5M2.UNPACK_B R0, R84.H1 ;  /* 0x00000054ff00723e */ /* 0x000fe200030004ff */
[--C-:B------:R-:W-:Y:S02]  /*5dc0*/  HADD2.F32 R65, -RZ, R3.reuse.H0_H0 ;  /* 0x20000003ff417230 */ /* 0x100fe40000004100 */
[----:B------:R-:W-:Y:S01]  /*5dd0*/  HADD2.F32 R66, -RZ, R3.H1_H1 ;  /* 0x30000003ff427230 */ /* 0x000fe20000004100 */
[-C--:B------:R-:W-:Y:S01]  /*5de0*/  F2FP.F16.E5M2.UNPACK_B R3, R85.reuse ;  /* 0x00000055ff03723e */ /* 0x080fe200020004ff */
[--C-:B------:R-:W-:Y:S02]  /*5df0*/  HADD2.F32 R67, -RZ, R0.reuse.H0_H0 ;  /* 0x20000000ff437230 */ /* 0x100fe40000004100 */
[----:B------:R-:W-:Y:S01]  /*5e00*/  HADD2.F32 R68, -RZ, R0.H1_H1 ;  /* 0x30000000ff447230 */ /* 0x000fe20000004100 */
[----:B------:R-:W-:Y:S01]  /*5e10*/  F2FP.F16.E5M2.UNPACK_B R0, R85.H1 ;  /* 0x00000055ff00723e */ /* 0x000fe200030004ff */
[--C-:B------:R-:W-:Y:S02]  /*5e20*/  HADD2.F32 R69, -RZ, R3.reuse.H0_H0 ;  /* 0x20000003ff457230 */ /* 0x100fe40000004100 */
[C---:B-1----:R-:W-:Y:S01]  /*5e30*/  FMUL R7, R47.reuse, R7 ;  /* 0x000000072f077220 */ /* 0x042fe20000400000 */
[----:B------:R-:W-:Y:S01]  /*5e40*/  HADD2.F32 R70, -RZ, R3.H1_H1 ;  /* 0x30000003ff467230 */ /* 0x000fe20000004100 */
[----:B------:R-:W-:Y:S01]  /*5e50*/  F2FP.F16.E5M2.UNPACK_B R3, R86.H1 ;  /* 0x00000056ff03723e */ /* 0x000fe200030004ff */
[--C-:B------:R-:W-:Y:S02]  /*5e60*/  HADD2.F32 R71, -RZ, R0.reuse.H0_H0 ;  /* 0x20000000ff477230 */ /* 0x100fe40000004100 */
[----:B------:R-:W-:Y:S02]  /*5e70*/  HADD2.F32 R72, -RZ, R0.H1_H1 ;  /* 0x30000000ff487230 */ /* 0x000fe40000004100 */
[----:B------:R-:W-:Y:S01]  /*5e80*/  FMUL R0, R47, R4 ;  /* 0x000000042f007220 */ /* 0x000fe20000400000 */
[--C-:B------:R-:W-:Y:S01]  /*5e90*/  HADD2.F32 R73, -RZ, R74.reuse.H0_H0 ;  /* 0x2000004aff497230 */ /* 0x100fe20000004100 */
[----:B------:R-:W-:Y:S01]  /*5ea0*/  F2FP.F16.E5M2.UNPACK_B R4, R87 ;  /* 0x00000057ff04723e */ /* 0x000fe200020004ff */
[----:B------:R-:W-:Y:S02]  /*5eb0*/  HADD2.F32 R74, -RZ, R74.H1_H1 ;  /* 0x3000004aff4a7230 */ /* 0x000fe40000004100 */
[----:B------:R-:W-:Y:S01]  /*5ec0*/  FFMA R0, R49, R2, R0 ;  /* 0x0000000231007223 */ /* 0x000fe20000000000 */
[----:B------:R-:W-:Y:S01]  /*5ed0*/  FMUL R2, R47, R5 ;  /* 0x000000052f027220 */ /* 0x000fe20000400000 */
[--C-:B------:R-:W-:Y:S01]  /*5ee0*/  HADD2.F32 R75, -RZ, R3.reuse.H0_H0 ;  /* 0x20000003ff4b7230 */ /* 0x100fe20000004100 */
[----:B------:R-:W-:Y:S01]  /*5ef0*/  F2FP.F16.E5M2.UNPACK_B R5, R87.H1 ;  /* 0x00000057ff05723e */ /* 0x000fe200030004ff */
[----:B------:R-:W-:Y:S02]  /*5f00*/  HADD2.F32 R76, -RZ, R3.H1_H1 ;  /* 0x30000003ff4c7230 */ /* 0x000fe40000004100 */
[----:B------:R-:W-:Y:S01]  /*5f10*/  FFMA R2, R49, R50, R2 ;  /* 0x0000003231027223 */ /* 0x000fe20000000002 */
[--C-:B------:R-:W-:Y:S02]  /*5f20*/  HADD2.F32 R50, -RZ, R4.reuse.H0_H0 ;  /* 0x20000004ff327230 */ /* 0x100fe40000004100 */
[C---:B------:R-:W-:Y:S01]  /*5f30*/  FMUL R3, R47.reuse, R6 ;  /* 0x000000062f037220 */ /* 0x040fe20000400000 */
[--C-:B------:R-:W-:Y:S02]  /*5f40*/  HADD2.F32 R77, -RZ, R5.reuse.H1_H1 ;  /* 0x30000005ff4d7230 */ /* 0x100fe40000004100 */
[C---:B------:R-:W-:Y:S01]  /*5f50*/  FMUL R6, R47.reuse, R11 ;  /* 0x0000000b2f067220 */ /* 0x040fe20000400000 */
[----:B------:R-:W-:Y:S01]  /*5f60*/  FMUL R11, R47, R16 ;  /* 0x000000102f0b7220 */ /* 0x000fe20000400000 */
[C---:B------:R-:W-:Y:S01]  /*5f70*/  FFMA R3, R49.reuse, R51, R3 ;  /* 0x0000003331037223 */ /* 0x040fe20000000003 */
[----:B------:R-:W-:Y:S01]  /*5f80*/  FFMA R7, R49, R52, R7 ;  /* 0x0000003431077223 */ /* 0x000fe20000000007 */
[----:B------:R-:W-:Y:S02]  /*5f90*/  HADD2.F32 R51, -RZ, R4.H1_H1 ;  /* 0x30000004ff337230 */ /* 0x000fe40000004100 */
[C---:B------:R-:W-:Y:S01]  /*5fa0*/  FMUL R4, R47.reuse, R9 ;  /* 0x000000092f047220 */ /* 0x040fe20000400000 */
[----:B------:R-:W-:Y:S02]  /*5fb0*/  HADD2.F32 R52, -RZ, R5.H0_H0 ;  /* 0x20000005ff347230 */ /* 0x000fe40000004100 */
[----:B------:R-:W-:Y:S01]  /*5fc0*/  FMUL R16, R47, R21 ;  /* 0x000000152f107220 */ /* 0x000fe20000400000 */
[----:B------:R-:W-:Y:S01]  /*5fd0*/  F2FP.SATFINITE.E5M2.F32.PACK_AB_MERGE_C R78, R7, R3, RZ ;  /* 0x00000003074e723e */ /* 0x000fe200048060ff */
[C---:B------:R-:W-:Y:S01]  /*5fe0*/  FMUL R3, R47.reuse, R8 ;  /* 0x000000082f037220 */ /* 0x040fe20000400000 */
[C---:B------:R-:W-:Y:S01]  /*5ff0*/  FMUL R7, R47.reuse, R12 ;  /* 0x0000000c2f077220 */ /* 0x040fe20000400000 */
[C---:B------:R-:W-:Y:S01]  /*6000*/  FMUL R8, R47.reuse, R13 ;  /* 0x0000000d2f087220 */ /* 0x040fe20000400000 */
[----:B------:R-:W-:Y:S01]  /*6010*/  FMUL R12, R47, R17 ;  /* 0x000000112f0c7220 */ /* 0x000fe20000400000 */
[C---:B------:R-:W-:Y:S01]  /*6020*/  FFMA R3, R49.reuse, R53, R3 ;  /* 0x0000003531037223 */ /* 0x040fe20000000003 */
[----:B------:R-:W-:Y:S01]  /*6030*/  FFMA R4, R49, R54, R4 ;  /* 0x0000003631047223 */ /* 0x000fe20000000004 */
[C---:B------:R-:W-:Y:S01]  /*6040*/  FMUL R5, R47.reuse, R10 ;  /* 0x0000000a2f057220 */ /* 0x040fe20000400000 */
[C---:B------:R-:W-:Y:S01]  /*6050*/  FMUL R9, R47.reuse, R14 ;  /* 0x0000000e2f097220 */ /* 0x040fe20000400000 */
[C---:B------:R-:W-:Y:S01]  /*6060*/  FMUL R10, R47.reuse, R15 ;  /* 0x0000000f2f0a7220 */ /* 0x040fe20000400000 */
[----:B------:R-:W-:Y:S01]  /*6070*/  FMUL R15, R47, R20 ;  /* 0x000000142f0f7220 */ /* 0x000fe20000400000 */
[C---:B------:R-:W-:Y:S01]  /*6080*/  FFMA R5, R49.reuse, R55, R5 ;  /* 0x0000003731057223 */ /* 0x040fe20000000005 */
[C---:B------:R-:W-:Y:S01]  /*6090*/  FFMA R6, R49.reuse, R56, R6 ;  /* 0x0000003831067223 */ /* 0x040fe20000000006 */
[C---:B------:R-:W-:Y:S01]  /*60a0*/  FFMA R7, R49.reuse, R57, R7 ;  /* 0x0000003931077223 */ /* 0x040fe20000000007 */
[C---:B------:R-:W-:Y:S01]  /*60b0*/  FFMA R8, R49.reuse, R58, R8 ;  /* 0x0000003a31087223 */ /* 0x040fe20000000008 */
[--C-:B------:R-:W-:Y:S02]  /*60c0*/  HADD2.F32 R63, -RZ, R64.reuse.H0_H0 ;  /* 0x20000040ff3f7230 */ /* 0x100fe40000004100 */
[C---:B------:R-:W-:Y:S01]  /*60d0*/  FFMA R9, R49.reuse, R59, R9 ;  /* 0x0000003b31097223 */ /* 0x040fe20000000009 */
[----:B------:R-:W-:Y:S01]  /*60e0*/  F2FP.SATFINITE.E5M2.F32.PACK_AB_MERGE_C R5, R6, R5, RZ ;  /* 0x000000050605723e */ /* 0x000fe200048060ff */
[C---:B------:R-:W-:Y:S01]  /*60f0*/  FFMA R10, R49.reuse, R60, R10 ;  /* 0x0000003c310a7223 */ /* 0x040fe2000000000a */
[C---:B------:R-:W-:Y:S01]  /*6100*/  FFMA R11, R49.reuse, R61, R11 ;  /* 0x0000003d310b7223 */ /* 0x040fe2000000000b */
[----:B------:R-:W-:Y:S01]  /*6110*/  FFMA R12, R49, R62, R12 ;  /* 0x0000003e310c7223 */ /* 0x000fe2000000000c */
[C---:B------:R-:W-:Y:S01]  /*6120*/  FMUL R20, R47.reuse, R25 ;  /* 0x000000192f147220 */ /* 0x040fe20000400000 */
[C---:B------:R-:W-:Y:S01]  /*6130*/  FMUL R25, R47.reuse, R30 ;  /* 0x0000001e2f197220 */ /* 0x040fe20000400000 */
[C---:B------:R-:W-:Y:S01]  /*6140*/  FMUL R30, R47.reuse, R35 ;  /* 0x000000232f1e7220 */ /* 0x040fe20000400000 */
[----:B------:R-:W-:Y:S01]  /*6150*/  F2FP.SATFINITE.E5M2.F32.PACK_AB_MERGE_C R9, R10, R9, RZ ;  /* 0x000000090a09723e */ /* 0x000fe200048060ff */
[----:B------:R-:W-:Y:S02]  /*6160*/  HADD2.F32 R64, -RZ, R64.H1_H1 ;  /* 0x30000040ff407230 */ /* 0x000fe40000004100 */
[C---:B------:R-:W-:Y:S01]  /*6170*/  FMUL R13, R47.reuse, R18 ;  /* 0x000000122f0d7220 */ /* 0x040fe20000400000 */
[C---:B------:R-:W-:Y:S01]  /*6180*/  FMUL R14, R47.reuse, R19 ;  /* 0x000000132f0e7220 */ /* 0x040fe20000400000 */
[C---:B------:R-:W-:Y:S01]  /*6190*/  FMUL R17, R47.reuse, R22 ;  /* 0x000000162f117220 */ /* 0x040fe20000400000 */
[----:B------:R-:W-:Y:S01]  /*61a0*/  FMUL R18, R47, R23 ;  /* 0x000000172f127220 */ /* 0x000fe20000400000 */
[C---:B------:R-:W-:Y:S01]  /*61b0*/  FFMA R13, R49.reuse, R63, R13 ;  /* 0x0000003f310d7223 */ /* 0x040fe2000000000d */
[C---:B------:R-:W-:Y:S01]  /*61c0*/  FFMA R14, R49.reuse, R64, R14 ;  /* 0x00000040310e7223 */ /* 0x040fe2000000000e */
[----:B------:R-:W-:Y:S01]  /*61d0*/  FFMA R15, R49, R65, R15 ;  /* 0x00000041310f7223 */ /* 0x000fe2000000000f */
[----:B------:R-:W-:Y:S01]  /*61e0*/  FMUL R19, R47, R24 ;  /* 0x000000182f137220 */ /* 0x000fe20000400000 */
[C---:B------:R-:W-:Y:S01]  /*61f0*/  FFMA R16, R49.reuse, R66, R16 ;  /* 0x0000004231107223 */ /* 0x040fe20000000010 */
[----:B------:R-:W-:Y:S01]  /*6200*/  FFMA R17, R49, R67, R17 ;  /* 0x0000004331117223 */ /* 0x000fe20000000011 */
[----:B------:R-:W-:Y:S01]  /*6210*/  F2FP.SATFINITE.E5M2.F32.PACK_AB_MERGE_C R13, R14, R13, RZ ;  /* 0x0000000d0e0d723e */ /* 0x000fe200048060ff */
[C---:B------:R-:W-:Y:S01]  /*6220*/  FMUL R21, R47.reuse, R26 ;  /* 0x0000001a2f157220 */ /* 0x040fe20000400000 */
[----:B------:R-:W-:Y:S01]  /*6230*/  FMUL R22, R47, R27 ;  /* 0x0000001b2f167220 */ /* 0x000fe20000400000 */
[C---:B------:R-:W-:Y:S01]  /*6240*/  FFMA R18, R49.reuse, R68, R18 ;  /* 0x0000004431127223 */ /* 0x040fe20000000012 */
[----:B------:R-:W-:Y:S01]  /*6250*/  FFMA R19, R49, R69, R19 ;  /* 0x0000004531137223 */ /* 0x000fe20000000013 */
[----:B------:R-:W-:Y:S01]  /*6260*/  FMUL R23, R47, R28 ;  /* 0x0000001c2f177220 */ /* 0x000fe20000400000 */
[----:B------:R-:W-:Y:S01]  /*6270*/  FFMA R20, R49, R70, R20 ;  /* 0x0000004631147223 */ /* 0x000fe20000000014 */
[----:B------:R-:W-:Y:S01]  /*6280*/  FMUL R24, R47, R29 ;  /* 0x0000001d2f187220 */ /* 0x000fe20000400000 */
[C---:B------:R-:W-:Y:S01]  /*6290*/  FFMA R21, R49.reuse, R71, R21 ;  /* 0x0000004731157223 */ /* 0x040fe20000000015 */
[----:B------:R-:W-:Y:S01]  /*62a0*/  FFMA R22, R49, R72, R22 ;  /* 0x0000004831167223 */ /* 0x000fe20000000016 */
[C---:B------:R-:W-:Y:S01]  /*62b0*/  FMUL R26, R47.reuse, R31 ;  /* 0x0000001f2f1a7220 */ /* 0x040fe20000400000 */
[----:B------:R-:W-:Y:S01]  /*62c0*/  FMUL R27, R47, R32 ;  /* 0x000000202f1b7220 */ /* 0x000fe20000400000 */
[----:B------:R-:W-:Y:S01]  /*62d0*/  FFMA R23, R49, R73, R23 ;  /* 0x0000004931177223 */ /* 0x000fe20000000017 */
[----:B------:R-:W-:Y:S01]  /*62e0*/  FMUL R28, R47, R33 ;  /* 0x000000212f1c7220 */ /* 0x000fe20000400000 */
[----:B------:R-:W-:Y:S01]  /*62f0*/  FFMA R24, R49, R74, R24 ;  /* 0x0000004a31187223 */ /* 0x000fe20000000018 */
[----:B------:R-:W-:Y:S01]  /*6300*/  FMUL R29, R47, R34 ;  /* 0x000000222f1d7220 */ /* 0x000fe20000400000 */
[C---:B------:R-:W-:Y:S01]  /*6310*/  FFMA R25, R49.reuse, R75, R25 ;  /* 0x0000004b31197223 */ /* 0x040fe20000000019 */
[C---:B------:R-:W-:Y:S01]  /*6320*/  FFMA R26, R49.reuse, R76, R26 ;  /* 0x0000004c311a7223 */ /* 0x040fe2000000001a */
[C---:B------:R-:W-:Y:S01]  /*6330*/  FFMA R27, R49.reuse, R50, R27 ;  /* 0x00000032311b7223 */ /* 0x040fe2000000001b */
[C---:B------:R-:W-:Y:S01]  /*6340*/  FFMA R28, R49.reuse, R51, R28 ;  /* 0x00000033311c7223 */ /* 0x040fe2000000001c */
[----:B------:R-:W-:Y:S01]  /*6350*/  F2FP.SATFINITE.E5M2.F32.PACK_AB_MERGE_C R17, R18, R17, RZ ;  /* 0x000000111211723e */ /* 0x000fe200048060ff */
[C---:B------:R-:W-:Y:S01]  /*6360*/  FFMA R29, R49.reuse, R52, R29 ;  /* 0x00000034311d7223 */ /* 0x040fe2000000001d */
[----:B------:R-:W-:Y:S01]  /*6370*/  F2FP.SATFINITE.E5M2.F32.PACK_AB_MERGE_C R21, R22, R21, RZ ;  /* 0x000000151615723e */ /* 0x000fe200048060ff */
[----:B------:R-:W-:Y:S01]  /*6380*/  FFMA R30, R49, R77, R30 ;  /* 0x0000004d311e7223 */ /* 0x000fe2000000001e */
[----:B------:R-:W-:Y:S02]  /*6390*/  F2FP.SATFINITE.E5M2.F32.PACK_AB_MERGE_C R32, R2, R0, R78 ;  /* 0x000000000220723e */ /* 0x000fe4000480604e */
[----:B------:R-:W-:Y:S02]  /*63a0*/  F2FP.SATFINITE.E5M2.F32.PACK_AB_MERGE_C R33, R4, R3, R5 ;  /* 0x000000030421723e */ /* 0x000fe40004806005 */
[----:B------:R-:W-:Y:S02]  /*63b0*/  F2FP.SATFINITE.E5M2.F32.PACK_AB_MERGE_C R34, R8, R7, R9 ;  /* 0x000000070822723e */ /* 0x000fe40004806009 */
[----:B------:R-:W-:Y:S02]  /*63c0*/  F2FP.SATFINITE.E5M2.F32.PACK_AB_MERGE_C R35, R12, R11, R13 ;  /* 0x0000000b0c23723e */ /* 0x000fe4000480600d */
[----:B------:R-:W-:Y:S02]  /*63d0*/  F2FP.SATFINITE.E5M2.F32.PACK_AB_MERGE_C R16, R16, R15, R17 ;  /* 0x0000000f1010723e */ /* 0x000fe40004806011 */
[----:B------:R-:W-:Y:S01]  /*63e0*/  F2FP.SATFINITE.E5M2.F32.PACK_AB_MERGE_C R17, R20, R19, R21 ;  /* 0x000000131411723e */ /* 0x000fe20004806015 */
[----:B------:R1:W-:Y:S01]  /*63f0*/  STS.128 [R100+UR49+0x4200], R32 ;  /* 0x0042002064007988 */ /* 0x0003e20008000c31 */
[----:B------:R-:W-:Y:S02]  /*6400*/  F2FP.SATFINITE.E5M2.F32.PACK_AB_MERGE_C R18, R26, R25, RZ ;  /* 0x000000191a12723e */ /* 0x000fe400048060ff */
[----:B------:R-:W-:Y:S02]  /*6410*/  F2FP.SATFINITE.E5M2.F32.PACK_AB_MERGE_C R19, R30, R29, RZ ;  /* 0x0000001d1e13723e */ /* 0x000fe400048060ff */
[----:B------:R-:W-:Y:S02]  /*6420*/  F2FP.SATFINITE.E5M2.F32.PACK_AB_MERGE_C R18, R24, R23, R18 ;  /* 0x000000171812723e */ /* 0x000fe40004806012 */
[----:B------:R-:W-:Y:S02]  /*6430*/  F2FP.SATFINITE.E5M2.F32.PACK_AB_MERGE_C R19, R28, R27, R19 ;  /* 0x0000001b1c13723e */ /* 0x000fe40004806013 */
[----:B------:R-:W-:Y:S02]  /*6440*/  LEA R0, R105, UR49, 0x3 ;  /* 0x0000003169007c11 */ /* 0x000fe4000f8e18ff */
[----:B------:R-:W-:Y:S01]  /*6450*/  @P6 SHF.L.U32 R2, R104, 0x1f, RZ ;  /* 0x0000001f68026819 */ /* 0x000fe200000006ff */
[----:B------:R1:W-:Y:S01]  /*6460*/  STS.128 [R114+0x4210], R16 ;  /* 0x0042101072007388 */ /* 0x0003e20000000c00 */
[----:B------:R-:W-:Y:S01]  /*6470*/  @!PT LDS RZ, [RZ] ;  /* 0x00000000fffff984 */ /* 0x000fe20000000800 */
[----:B------:R-:W-:Y:S01]  /*6480*/  @!PT LDS RZ, [RZ] ;  /* 0x00000000fffff984 */ /* 0x000fe20000000800 */
[----:B------:R-:W-:Y:S01]  /*6490*/  @!PT LDS RZ, [RZ] ;  /* 0x00000000fffff984 */ /* 0x000fe20000000800 */
[----:B------:R-:W-:Y:S01]  /*64a0*/  @!PT LDS RZ, [RZ] ;  /* 0x00000000fffff984 */ /* 0x000fe20000000800 */
[----:B------:R2:W-:Y:S07]  /*64b0*/  MEMBAR.ALL.CTA ;  /* 0x0000000000007992 */ /* 0x0005ee0000008000 */
[----:B--2---:R-:W2:Y:S02]  /*64c0*/  FENCE.VIEW.ASYNC.S ;  /* 0x00000000000073c6 */ /* 0x004ea40000000000 */
[----:B--2---:R-:W-:Y:S06]  /*64d0*/  BAR.SYNC.DEFER_BLOCKING 0x1, 0x80 ;  /* 0x0042000000007b1d */ /* 0x004fec0000010000 */
[----:B------:R-:W-:Y:S05]  /*64e0*/  @P0 BRA `(.L_x_99) ;  /* 0x0000000000280947 */ /* 0x000fea0003800000 */
[----:B------:R-:W-:Y:S02]  /*64f0*/  UIADD3 UR4, UPT, UPT, UR49, 0x4200, URZ ;  /* 0x0000420031047890 */ /* 0x000fe4000fffe0ff */
[----:B------:R-:W-:Y:S01]  /*6500*/  UIADD3 UR6, UP0, UPT, UR52, 0x680, URZ ;  /* 0x0000068034067890 */ /* 0x000fe2000ff1e0ff */
[----:B------:R-:W-:Y:S03]  /*6510*/  UMOV UR43, UR36 ;  /* 0x00000024002b7c82 */ /* 0x000fe60008000000 */
[----:B------:R-:W-:Y:S01]  /*6520*/  MOV R109, UR4 ;  /* 0x00000004006d7c02 */ /* 0x000fe20008000f00 */
[----:B------:R-:W-:Y:S03]  /*6530*/  UIADD3.X UR7, UPT, UPT, URZ, UR53, URZ, UP0, !UPT ;  /* 0x00000035ff077290 */ /* 0x000fe600087fe4ff */
[----:B------:R-:W-:Y:S11]  /*6540*/  R2UR UR40, R109 ;  /* 0x000000006d2872ca */ /* 0x000ff600000e0000 */
[----:B------:R-:W-:Y:S02]  /*6550*/  @!UPT UIADD3 URZ, UPT, UPT, URZ, URZ, URZ ;  /* 0x000000fffffff290 */ /* 0x000fe4000fffe0ff */
[----:B------:R2:W-:Y:S01]  /*6560*/  UTMASTG.3D [UR40], [UR6] ;  /* 0x00000028060073b5 */ /* 0x0005e20008010000 */
[----:B------:R0:W-:Y:S01]  /*6570*/  UTMACMDFLUSH ;  /* 0x00000000000079b7 */ /* 0x0001e20000000000 */
[----:B--2---:R-:W-:Y:S04]  /*6580*/  DEPBAR.LE SB0, 0x1 ;  /* 0x000080400000791a */ /* 0x004fe80000000000 */
.L_x_99:
[----:B------:R-:W-:Y:S05]  /*6590*/  BSYNC.RECONVERGENT B0 ;  /* 0x0000000000007941 */ /* 0x000fea0003800200 */
.L_x_98:
[----:B------:R-:W-:Y:S06]  /*65a0*/  BAR.SYNC.DEFER_BLOCKING 0x1, 0x80 ;  /* 0x0042000000007b1d */ /* 0x000fec0000010000 */
[----:B------:R-:W2:Y:S01]  /*65b0*/  @P6 SYNCS.PHASECHK.TRANS64.TRYWAIT P0, [R0+URZ+0x40], R2 ;  /* 0x00004002000065a7 */ /* 0x000ea200080011ff */
[----:B------:R-:W-:Y:S01]  /*65c0*/  BSSY B1, `(.L_x_100) ;  /* 0x0000021000017945 */ /* 0x000fe20003800000 */
[----:B--2---:R-:W-:Y:S03]  /*65d0*/  @P6 SEL R115, RZ, 0x1, !P0 ;  /* 0x00000001ff736807 */ /* 0x004fe60004000000 */
[----:B------:R-:W-:Y:S05]  /*65e0*/  @!P6 BRA `(.L_x_101) ;  /* 0x000000000078e947 */ /* 0x000fea0003800000 */
[----:B------:R-:W-:Y:S01]  /*65f0*/  ISETP.NE.AND P1, PT, R116, RZ, PT ;  /* 0x000000ff7400720c */ /* 0x000fe20003f25270 */
[----:B------:R-:W-:Y:S01]  /*6600*/  BSSY B0, `(.L_x_102) ;  /* 0x0000009000007945 */ /* 0x000fe20003800000 */
[----:B------:R-:W-:Y:S11]  /*6610*/  ISETP.NE.AND P0, PT, R115, RZ, PT ;  /* 0x000000ff7300720c */ /* 0x000ff60003f05270 */
[----:B------:R-:W-:Y:S05]  /*6620*/  @P1 IMAD R2, R105, 0x1000, R100 ;  /* 0x0000100069021824 */ /* 0x000fea00078e0264 */
[----:B------:R-:W-:Y:S05]  /*6630*/  @P1 IADD3 R4, PT, PT, R2, UR49, RZ ;  /* 0x0000003102041c10 */ /* 0x000fea000fffe0ff */
[----:B------:R-:W-:Y:S01]  /*6640*/  @P1 IMAD.IADD R4, R4, 0x1, R117 ;  /* 0x0000000104041824 */ /* 0x000fe200078e0275 */
[----:B------:R-:W-:Y:S06]  /*6650*/  @P0 BRA `(.L_x_103) ;  /* 0x00000000000c0947 */ /* 0x000fec0003800000 */
[----:B------:R-:W-:Y:S04]  /*6660*/  SHF.L.U32 R3, R104, 0x1f, RZ ;  /* 0x0000001f68037819 */ /* 0x000fe800000006ff */
[----:B------:R-:W2:Y:S02]  /*6670*/  SYNCS.PHASECHK.TRANS64.TRYWAIT P0, [R0+URZ+0x40], R3 ;  /* 0x00004003000075a7 */ /* 0x000ea400080011ff */
[----:B--2---:R-:W-:Y:S05]  /*6680*/  @!P0 BRA `(.L_x_104) ;  /* 0x0000003000cc8947 */ /* 0x004fea0003800000 */
.L_x_103:
[----:B------:R-:W-:Y:S05]  /*6690*/  BSYNC B0 ;  /* 0x0000000000007941 */ /* 0x000fea0003800000 */
.L_x_102:
[----:B------:R-:W-:Y:S01]  /*66a0*/  ISETP.NE.AND P0, PT, R116, RZ, PT ;  /* 0x000000ff7400720c */ /* 0x000fe20003f05270 */
[----:B------:R-:W-:Y:S11]  /*66b0*/  VIADD R105, R105, 0x1 ;  /* 0x0000000169697836 */ /* 0x000ff60000000000 */
[----:B------:R-:W-:Y:S01]  /*66c0*/  @!UPT UIADD3 URZ, UPT, UPT, URZ, URZ, URZ ;  /* 0x000000fffffff290 */ /* 0x000fe2000fffe0ff */
[----:B------:R3:W4:Y:S04]  /*66d0*/  @P0 LDS.128 R80, [R2+UR49+0x200] ;  /* 0x0002003102500984 */ /* 0x0007280008000c00 */
[----:B------:R1:W1:Y:S01]  /*66e0*/  @P0 LDS.128 R84, [R4+0x210] ;  /* 0x0002100004540984 */ /* 0x0002620000000c00 */
        /* <DEDUP_REMOVED lines=8> */
[----:B---3--:R-:W-:Y:S02]  /*6770*/  VIADD R2, R0, 0x60 ;  /* 0x0000006000027836 */ /* 0x008fe40000000000 */
[----:B--2---:R-:W-:Y:S05]  /*6780*/  IMAD.U32 R0, RZ, RZ, UR37 ;  /* 0x00000025ff007e24 */ /* 0x004fea000f8e00ff */
[----:B------:R-:W-:Y:S04]  /*6790*/  PRMT R0, R0, 0x654, R2 ;  /* 0x0000065400007816 */ /* 0x000fe80000000002 */
[----:B-----5:R2:W-:Y:S02]  /*67a0*/  SYNCS.ARRIVE.TRANS64.RED.A1T0 RZ, [R0+URZ], RZ ;  /* 0x000000ff00ff79a7 */ /* 0x0205e400081004ff */
[----:B--2---:R-:W-:Y:S04]  /*67b0*/  SEL R0, RZ, 0x1, P0 ;  /* 0x00000001ff007807 */ /* 0x004fe80000000000 */
[----:B-1--4-:R-:W-:Y:S02]  /*67c0*/  LOP3.LUT R104, R104, R0, RZ, 0x3c, !PT ;  /* 0x0000000068687212 */ /* 0x012fe400078e3cff */
.L_x_101:
[----:B------:R-:W-:Y:S05]  /*67d0*/  BSYNC B1 ;  /* 0x0000000000017941 */ /* 0x000fea0003800000 */
.L_x_100:
[----:B------:R-:W-:Y:S05]  /*67e0*/  VIADD R0, R48, 0x40 ;  /* 0x0000004030007836 */ /* 0x000fea0000000000 */
[----:B------:R-:W-:Y:S04]  /*67f0*/  SHF.R.U32.HI R0, RZ, 0x15, R0 ;  /* 0x00000015ff007819 */ /* 0x000fe80000011600 */
[----:B------:R-:W-:Y:S11]  /*6800*/  LOP3.LUT P0, RZ, R0, 0x3, R101, 0x48, !PT ;  /* 0x0000000300ff7812 */ /* 0x000ff60007804865 */
[----:B------:R-:W-:Y:S02]  /*6810*/  @!UPT UIADD3 URZ, UPT, UPT, URZ, URZ, URZ ;  /* 0x000000fffffff290 */ /* 0x000fe4000fffe0ff */
[----:B------:R-:W-:Y:S05]  /*6820*/  @!P0 BRA `(.L_x_105) ;  /* 0x0000000000408947 */ /* 0x000fea0003800000 */
[----:B------:R-:W2:Y:S01]  /*6830*/  LDCU.64 UR8, c[0x4][0x78] ;  /* 0x01000f00ff0877ac */ /* 0x000ea20008000a00 */
[----:B------:R-:W-:Y:S01]  /*6840*/  MOV R3, 0x0 ;  /* 0x0000000000037802 */ /* 0x000fe20000000f00 */
[----:B------:R-:W-:Y:S02]  /*6850*/  HFMA2 R12, -RZ, RZ, 0, 5.9604644775390625e-08 ;  /* 0x00000001ff0c7431 */ /* 0x000fe400000001ff */
[----:B------:R-:W-:Y:S02]  /*6860*/  IMAD.MOV.U32 R8, RZ, RZ, 0x192 ;  /* 0x00000192ff087424 */ /* 0x000fe400078e00ff */
[----:B------:R-:W-:Y:S01]  /*6870*/  IMAD.MOV.U32 R13, RZ, RZ, RZ ;  /* 0x000000ffff0d7224 */ /* 0x000fe200078e00ff */
[----:B------:R-:W3:Y:S01]  /*6880*/  LDCU.64 UR6, c[0x4][0x80] ;  /* 0x01001000ff0677ac */ /* 0x000ee20008000a00 */
[----:B------:R-:W4:Y:S01]  /*6890*/  LDC.64 R2, c[0x4][R3] ;  /* 0x0100000003027b82 */ /* 0x000f220000000a00 */
[----:B------:R-:W5:Y:S01]  /*68a0*/  LDCU.64 UR4, c[0x4][0x18] ;  /* 0x01000300ff0477ac */ /* 0x000f620008000a00 */
[----:B--2---:R-:W-:Y:S01]  /*68b0*/  MOV R5, UR9 ;  /* 0x0000000900057c02 */ /* 0x004fe20008000f00 */
[----:B------:R-:W-:Y:S01]  /*68c0*/  IMAD.U32 R4, RZ, RZ, UR8 ;  /* 0x00000008ff047e24 */ /* 0x000fe2000f8e00ff */
[----:B---3--:R-:W-:Y:S01]  /*68d0*/  MOV R7, UR7 ;  /* 0x0000000700077c02 */ /* 0x008fe20008000f00 */
[----:B------:R-:W-:Y:S01]  /*68e0*/  IMAD.U32 R6, RZ, RZ, UR6 ;  /* 0x00000006ff067e24 */ /* 0x000fe2000f8e00ff */
[----:B-----5:R-:W-:Y:S01]  /*68f0*/  MOV R11, UR5 ;  /* 0x00000005000b7c02 */ /* 0x020fe20008000f00 */
[----:B------:R-:W-:Y:S02]  /*6900*/  IMAD.U32 R10, RZ, RZ, UR4 ;  /* 0x00000004ff0a7e24 */ /* 0x000fe4000f8e00ff */
[----:B------:R-:W-:Y:S07]  /*6910*/  LEPC R20, `(.L_x_105) ;  /* 0x000000001014794e */ /* 0x000fee0000000000 */
[----:B-1--4-:R-:W-:Y:S05]  /*6920*/  CALL.ABS.NOINC R2 ;  /* 0x0000000002007343 */ /* 0x012fea0003c00000 */
.L_x_105:
[-C--:B------:R-:W-:Y:S01]  /*6930*/  F2FP.F16.E5M2.UNPACK_B R0, R81.reuse ;  /* 0x00000051ff00723e */ /* 0x080fe200020004ff */
[----:B------:R-:W-:Y:S05]  /*6940*/  WARPSYNC.ALL ;  /* 0x0000000000007948 */ /* 0x000fea0003800000 */
[----:B------:R-:W-:Y:S01]  /*6950*/  R2UR UR4, R48 ;  /* 0x00000000300472ca */ /* 0x000fe200000e0000 */
[--C-:B------:R-:W-:Y:S01]  /*6960*/  HADD2.F32 R54, -RZ, R0.reuse.H0_H0 ;  /* 0x20000000ff367230 */ /* 0x100fe20000004100 */
[-C--:B------:R-:W-:Y:S01]  /*6970*/  F2FP.F16.E5M2.UNPACK_B R2, R80.reuse.H1 ;  /* 0x00000050ff02723e */ /* 0x080fe200030004ff */
[----:B------:R-:W-:Y:S01]  /*6980*/  HADD2.F32 R55, -RZ, R0.H1_H1 ;  /* 0x30000000ff377230 */ /* 0x000fe20000004100 */
[----:B------:R-:W-:Y:S01]  /*6990*/  F2FP.F16.E5M2.UNPACK_B R0, R81.H1 ;  /* 0x00000051ff00723e */ /* 0x000fe200030004ff */
[----:B------:R-:W-:Y:S01]  /*69a0*/  BSSY.RECONVERGENT B0, `(.L_x_106) ;  /* 0x0000095000007945 */ /* 0x000fe20003800200 */
[----:B------:R-:W-:Y:S01]  /*69b0*/  F2FP.F16.E5M2.UNPACK_B R3, R80 ;  /* 0x00000050ff03723e */ /* 0x000fe200020004ff */
[----:B------:R-:W-:Y:S01]  /*69c0*/  HADD2.F32 R52, -RZ, R2.H0_H0 ;  /* 0x20000002ff347230 */ /* 0x000fe20000004100 */
[----:B------:R-:W-:Y:S01]  /*69d0*/  ISETP.NE.AND P0, PT, R110, RZ, PT ;  /* 0x000000ff6e00720c */ /* 0x000fe20003f05270 */
[--C-:B------:R-:W-:Y:S01]  /*69e0*/  HADD2.F32 R56, -RZ, R0.reuse.H0_H0 ;  /* 0x20000000ff387230 */ /* 0x100fe20000004100 */
[----:B------:R-:W-:Y:S01]  /*69f0*/  ISETP.NE.AND P6, PT, R118, RZ, PT ;  /* 0x000000ff7600720c */ /* 0x000fe20003fc5270 */
[----:B------:R-:W-:Y:S01]  /*6a00*/  HADD2.F32 R57, -RZ, R0.H1_H1 ;  /* 0x30000000ff397230 */ /* 0x000fe20000004100 */
[-C--:B------:R-:W-:Y:S01]  /*6a10*/  F2FP.F16.E5M2.UNPACK_B R0, R83.reuse ;  /* 0x00000053ff00723e */ /* 0x080fe200020004ff */
[----:B-1----:R-:W-:Y:S01]  /*6a20*/  LDTM.16dp32bit_t0_t15.x32 R4, tmem[UR4+0x40] ;  /* 0x00004004000479ee */ /* 0x002fe20008a80000 */
[----:B------:R-:W1:Y:S01]  /*6a30*/  LDTM.16dp32bit_t16_t31.x32 R4, tmem[UR4+0x60] ;  /* 0x00006004000479ee */ /* 0x000e620008aa0000 */
[----:B------:R-:W-:Y:S01]  /*6a40*/  HADD2.F32 R53, -RZ, R2.H1_H1 ;  /* 0x30000002ff357230 */ /* 0x000fe20000004100 */
[----:B------:R-:W-:Y:S01]  /*6a50*/  F2FP.F16.E5M2.UNPACK_B R2, R82.H1 ;  /* 0x00000052ff02723e */ /* 0x000fe200030004ff */
[--C-:B------:R-:W-:Y:S02]  /*6a60*/  HADD2.F32 R50, -RZ, R3.reuse.H0_H0 ;  /* 0x20000003ff327230 */ /* 0x100fe40000004100 */
[--C-:B------:R-:W-:Y:S02]  /*6a70*/  HADD2.F32 R62, -RZ, R0.reuse.H0_H0 ;  /* 0x20000000ff3e7230 */ /* 0x100fe40000004100 */
[----:B------:R-:W-:Y:S01]  /*6a80*/  HADD2.F32 R63, -RZ, R0.H1_H1 ;  /* 0x30000000ff3f7230 */ /* 0x000fe20000004100 */
[----:B------:R-:W-:Y:S01]  /*6a90*/  F2FP.F16.E5M2.UNPACK_B R0, R84.H1 ;  /* 0x00000054ff00723e */ /* 0x000fe200030004ff */
[--C-:B------:R-:W-:Y:S02]  /*6aa0*/  HADD2.F32 R60, -RZ, R2.reuse.H0_H0 ;  /* 0x20000002ff3c7230 */ /* 0x100fe40000004100 */
[----:B------:R-:W-:Y:S01]  /*6ab0*/  HADD2.F32 R61, -RZ, R2.H1_H1 ;  /* 0x30000002ff3d7230 */ /* 0x000fe20000004100 */
[----:B------:R-:W-:Y:S01]  /*6ac0*/  F2FP.F16.E5M2.UNPACK_B R2, R83.H1 ;  /* 0x00000053ff02723e */ /* 0x000fe200030004ff */
[----:B------:R-:W-:Y:S01]  /*6ad0*/  HADD2.F32 R51, -RZ, R3.H1_H1 ;  /* 0x30000003ff337230 */ /* 0x000fe20000004100 */
[----:B------:R-:W-:Y:S01]  /*6ae0*/  F2FP.F16.E5M2.UNPACK_B R3, R82 ;  /* 0x00000052ff03723e */ /* 0x000fe200020004ff */
[--C-:B------:R-:W-:Y:S02]  /*6af0*/  HADD2.F32 R68, -RZ, R0.reuse.H0_H0 ;  /* 0x20000000ff447230 */ /* 0x100fe40000004100 */
[----:B------:R-:W-:Y:S01]  /*6b00*/  HADD2.F32 R69, -RZ, R0.H1_H1 ;  /* 0x30000000ff457230 */ /* 0x000fe20000004100 */
[-C--:B------:R-:W-:Y:S01]  /*6b10*/  F2FP.F16.E5M2.UNPACK_B R0, R85.reuse.H1 ;  /* 0x00000055ff00723e */ /* 0x080fe200030004ff */
[--C-:B------:R-:W-:Y:S02]  /*6b20*/  HADD2.F32 R64, -RZ, R2.reuse.H0_H0 ;  /* 0x20000002ff407230 */ /* 0x100fe40000004100 */
[----:B------:R-:W-:Y:S01]  /*6b30*/  HADD2.F32 R65, -RZ, R2.H1_H1 ;  /* 0x30000002ff417230 */ /* 0x000fe20000004100 */
[----:B------:R-:W-:Y:S01]  /*6b40*/  F2FP.F16.E5M2.UNPACK_B R2, R85 ;  /* 0x00000055ff02723e */ /* 0x000fe200020004ff */
[--C-:B------:R-:W-:Y:S02]  /*6b50*/  HADD2.F32 R58, -RZ, R3.reuse.H0_H0 ;  /* 0x20000003ff3a7230 */ /* 0x100fe40000004100 */
[C---:B-1----:R-:W-:Y:S01]  /*6b60*/  FMUL R7, R47.reuse, R7 ;  /* 0x000000072f077220 */ /* 0x042fe20000400000 */
[----:B------:R-:W-:Y:S01]  /*6b70*/  HADD2.F32 R59, -RZ, R3.H1_H1 ;  /* 0x30000003ff3b7230 */ /* 0x000fe20000004100 */
[----:B------:R-:W-:Y:S01]  /*6b80*/  F2FP.F16.E5M2.UNPACK_B R3, R84 ;  /* 0x00000054ff03723e */ /* 0x000fe200020004ff */
[--C-:B------:R-:W-:Y:S02]  /*6b90*/  HADD2.F32 R72, -RZ, R0.reuse.H0_H0 ;  /* 0x20000000ff487230 */ /* 0x100fe40000004100 */
[C---:B------:R-:W-:Y:S01]  /*6ba0*/  FMUL R11, R47.reuse, R11 ;  /* 0x0000000b2f0b7220 */ /* 0x040fe20000400000 */
[----:B------:R-:W-:Y:S01]  /*6bb0*/  HADD2.F32 R73, -RZ, R0.H1_H1 ;  /* 0x30000000ff497230 */ /* 0x000fe20000004100 */
[----:B------:R-:W-:Y:S01]  /*6bc0*/  F2FP.F16.E5M2.UNPACK_B R0, R87 ;  /* 0x00000057ff00723e */ /* 0x000fe200020004ff */
[--C-:B------:R-:W-:Y:S02]  /*6bd0*/  HADD2.F32 R70, -RZ, R2.reuse.H0_H0 ;  /* 0x20000002ff467230 */ /* 0x100fe40000004100 */
[C---:B------:R-:W-:Y:S01]  /*6be0*/  FMUL R15, R47.reuse, R15 ;  /* 0x0000000f2f0f7220 */ /* 0x040fe20000400000 */
[----:B------:R-:W-:Y:S01]  /*6bf0*/  HADD2.F32 R71, -RZ, R2.H1_H1 ;  /* 0x30000002ff477230 */ /* 0x000fe20000004100 */
[-C--:B------:R-:W-:Y:S01]  /*6c00*/  F2FP.F16.E5M2.UNPACK_B R2, R86.reuse.H1 ;  /* 0x00000056ff02723e */ /* 0x080fe200030004ff */
[--C-:B------:R-:W-:Y:S02]  /*6c10*/  HADD2.F32 R66, -RZ, R3.reuse.H0_H0 ;  /* 0x20000003ff427230 */ /* 0x100fe40000004100 */
[----:B------:R-:W-:Y:S01]  /*6c20*/  HADD2.F32 R67, -RZ, R3.H1_H1 ;  /* 0x30000003ff437230 */ /* 0x000fe20000004100 */
[----:B------:R-:W-:Y:S01]  /*6c30*/  F2FP.F16.E5M2.UNPACK_B R3, R86 ;  /* 0x00000056ff03723e */ /* 0x000fe200020004ff */
[--C-:B------:R-:W-:Y:S02]  /*6c40*/  HADD2.F32 R78, -RZ, R0.reuse.H0_H0 ;  /* 0x20000000ff4e7230 */ /* 0x100fe40000004100 */
[----:B------:R-:W-:Y:S02]  /*6c50*/  HADD2.F32 R79, -RZ, R0.H1_H1 ;  /* 0x30000000ff4f7230 */ /* 0x000fe40000004100 */
[C---:B------:R-:W-:Y:S01]  /*6c60*/  FMUL R0, R47.reuse, R4 ;  /* 0x000000042f007220 */ /* 0x040fe20000400000 */
[--C-:B------:R-:W-:Y:S02]  /*6c70*/  HADD2.F32 R76, -RZ, R2.reuse.H0_H0 ;  /* 0x20000002ff4c7230 */ /* 0x100fe40000004100 */
[----:B------:R-:W-:Y:S01]  /*6c80*/  FMUL R4, R47, R8 ;  /* 0x000000082f047220 */ /* 0x000fe20000400000 */
[----:B------:R-:W-:Y:S02]  /*6c90*/  HADD2.F32 R77, -RZ, R2.H1_H1 ;  /* 0x30000002ff4d7230 */ /* 0x000fe40000004100 */
[----:B------:R-:W-:Y:S01]  /*6ca0*/  FFMA R0, R49, R50, R0 ;  /* 0x0000003231007223 */ /* 0x000fe20000000000 */
[--C-:B------:R-:W-:Y:S02]  /*6cb0*/  HADD2.F32 R74, -RZ, R3.reuse.H0_H0 ;  /* 0x20000003ff4a7230 */ /* 0x100fe40000004100 */
[C---:B------:R-:W-:Y:S01]  /*6cc0*/  FMUL R2, R47.reuse, R5 ;  /* 0x000000052f027220 */ /* 0x040fe20000400000 */
[----:B------:R-:W-:Y:S02]  /*6cd0*/  HADD2.F32 R75, -RZ, R3.H1_H1 ;  /* 0x30000003ff4b7230 */ /* 0x000fe40000004100 */
[C---:B------:R-:W-:Y:S01]  /*6ce0*/  FMUL R5, R47.reuse, R9 ;  /* 0x000000092f057220 */ /* 0x040fe20000400000 */
[----:B------:R-:W-:Y:S01]  /*6cf0*/  FMUL R8, R47, R12 ;  /* 0x0000000c2f087220 */ /* 0x000fe20000400000 */
[----:B------:R-:W-:Y:S01]  /*6d00*/  FFMA R2, R49, R51, R2 ;  /* 0x0000003331027223 */ /* 0x000fe20000000002 */
[C---:B------:R-:W-:Y:S01]  /*6d10*/  FMUL R9, R47.reuse, R13 ;  /* 0x0000000d2f097220 */ /* 0x040fe20000400000 */
[C---:B------:R-:W-:Y:S01]  /*6d20*/  FMUL R12, R47.reuse, R21 ;  /* 0x000000152f0c7220 */ /* 0x040fe20000400000 */
[C---:B------:R-:W-:Y:S01]  /*6d30*/  FMUL R21, R47.reuse, R30 ;  /* 0x0000001e2f157220 */ /* 0x040fe20000400000 */
[C---:B------:R-:W-:Y:S01]  /*6d40*/  FMUL R13, R47.reuse, R22 ;  /* 0x000000162f0d7220 */ /* 0x040fe20000400000 */
[C---:B------:R-:W-:Y:S01]  /*6d50*/  FMUL R22, R47.reuse, R31 ;  /* 0x0000001f2f167220 */ /* 0x040fe20000400000 */
        /* <DEDUP_REMOVED lines=8> */
[C---:B------:R-:W-:Y:S01]  /*6de0*/  FFMA R6, R49.reuse, R56, R6 ;  /* 0x0000003831067223 */ /* 0x040fe20000000006 */
[C---:B------:R-:W-:Y:S01]  /*6df0*/  FFMA R11, R49.reuse, R57, R11 ;  /* 0x00000039310b7223 */ /* 0x040fe2000000000b */
[C---:B------:R-:W-:Y:S01]  /*6e00*/  FFMA R8, R49.reuse, R58, R8 ;  /* 0x0000003a31087223 */ /* 0x040fe20000000008 */
[----:B------:R-:W-:Y:S01]  /*6e10*/  FFMA R9, R49, R59, R9 ;  /* 0x0000003b31097223 */ /* 0x000fe20000000009 */
[----:B------:R-:W-:Y:S01]  /*6e20*/  F2FP.SATFINITE.E5M2.F32.PACK_AB_MERGE_C R52, R7, R3, RZ ;  /* 0x000000030734723e */ /* 0x000fe200048060ff */
[----:B------:R-:W-:Y:S01]  /*6e30*/  FFMA R10, R49, R60, R10 ;  /* 0x0000003c310a7223 */ /* 0x000fe2000000000a */
[----:B------:R-:W-:Y:S01]  /*6e40*/  F2FP.SATFINITE.E5M2.F32.PACK_AB_MERGE_C R53, R11, R6, RZ ;  /* 0x000000060b35723e */ /* 0x000fe200048060ff */
[----:B------:R-:W-:Y:S01]  /*6e50*/  FFMA R15, R49, R61, R15 ;  /* 0x0000003d310f7223 */ /* 0x000fe2000000000f */
[C---:B------:R-:W-:Y:S01]  /*6e60*/  FMUL R3, R47.reuse, R16 ;  /* 0x000000102f037220 */ /* 0x040fe20000400000 */
[C---:B------:R-:W-:Y:S01]  /*6e70*/  FMUL R6, R47.reuse, R17 ;  /* 0x000000112f067220 */ /* 0x040fe20000400000 */
[----:B------:R-:W-:Y:S01]  /*6e80*/  F2FP.F16.E5M2.UNPACK_B R51, R87.H1 ;  /* 0x00000057ff33723e */ /* 0x000fe200030004ff */
[----:B------:R-:W-:Y:S01]  /*6e90*/  FMUL R11, R47, R20 ;  /* 0x000000142f0b7220 */ /* 0x000fe20000400000 */
[----:B------:R-:W-:Y:S01]  /*6ea0*/  F2FP.SATFINITE.E5M2.F32.PACK_AB_MERGE_C R54, R15, R10, RZ ;  /* 0x0000000a0f36723e */ /* 0x000fe200048060ff */
[C---:B------:R-:W-:Y:S01]  /*6eb0*/  FFMA R3, R49.reuse, R62, R3 ;  /* 0x0000003e31037223 */ /* 0x040fe20000000003 */
[----:B------:R-:W-:Y:S01]  /*6ec0*/  FFMA R6, R49, R63, R6 ;  /* 0x0000003f31067223 */ /* 0x000fe20000000006 */
[----:B------:R-:W-:Y:S01]  /*6ed0*/  FMUL R20, R47, R29 ;  /* 0x0000001d2f147220 */ /* 0x000fe20000400000 */
[----:B------:R-:W-:Y:S01]  /*6ee0*/  F2FP.SATFINITE.E5M2.F32.PACK_AB_MERGE_C R29, R5, R4, R53 ;  /* 0x00000004051d723e */ /* 0x000fe20004806035 */
[----:B------:R-:W-:Y:S01]  /*6ef0*/  FMUL R10, R47, R19 ;  /* 0x000000132f0a7220 */ /* 0x000fe20000400000 */
[----:B------:R-:W-:Y:S01]  /*6f00*/  F2FP.SATFINITE.E5M2.F32.PACK_AB_MERGE_C R30, R9, R8, R54 ;  /* 0x00000008091e723e */ /* 0x000fe20004806036 */
        /* <DEDUP_REMOVED lines=10> */
[----:B------:R-:W-:Y:S01]  /*6fb0*/  FFMA R14, R49, R69, R14 ;  /* 0x00000045310e7223 */ /* 0x000fe2000000000e */
[----:B------:R-:W-:Y:S01]  /*6fc0*/  FMUL R18, R47, R27 ;  /* 0x0000001b2f127220 */ /* 0x000fe20000400000 */
[C---:B------:R-:W-:Y:S01]  /*6fd0*/  FFMA R15, R49.reuse, R70, R15 ;  /* 0x00000046310f7223 */ /* 0x040fe2000000000f */
[C---:B------:R-:W-:Y:S01]  /*6fe0*/  FFMA R16, R49.reuse, R71, R16 ;  /* 0x0000004731107223 */ /* 0x040fe20000000010 */
[C---:B------:R-:W-:Y:S01]  /*6ff0*/  FFMA R17, R49.reuse, R72, R17 ;  /* 0x0000004831117223 */ /* 0x040fe20000000011 */
[C---:B------:R-:W-:Y:S01]  /*7000*/  FFMA R18, R49.reuse, R73, R18 ;  /* 0x0000004931127223 */ /* 0x040fe20000000012 */
[----:B------:R-:W-:Y:S01]  /*7010*/  FFMA R19, R49, R74, R19 ;  /* 0x0000004a31137223 */ /* 0x000fe20000000013 */
[----:B------:R-:W-:Y:S01]  /*7020*/  FMUL R23, R47, R32 ;  /* 0x000000202f177220 */ /* 0x000fe20000400000 */
[----:B------:R-:W-:Y:S01]  /*7030*/  FFMA R20, R49, R75, R20 ;  /* 0x0000004b31147223 */ /* 0x000fe20000000014 */
[----:B------:R-:W-:Y:S01]  /*7040*/  FMUL R24, R47, R33 ;  /* 0x000000212f187220 */ /* 0x000fe20000400000 */
[--C-:B------:R-:W-:Y:S02]  /*7050*/  HADD2.F32 R50, -RZ, R51.reuse.H0_H0 ;  /* 0x20000033ff327230 */ /* 0x100fe40000004100 */
[----:B------:R-:W-:Y:S01]  /*7060*/  FFMA R21, R49, R76, R21 ;  /* 0x0000004c31157223 */ /* 0x000fe20000000015 */
[----:B------:R-:W-:Y:S02]  /*7070*/  HADD2.F32 R51, -RZ, R51.H1_H1 ;  /* 0x30000033ff337230 */ /* 0x000fe40000004100 */
[----:B------:R-:W-:Y:S01]  /*7080*/  FMUL R25, R47, R34 ;  /* 0x000000222f197220 */ /* 0x000fe20000400000 */
[----:B------:R-:W-:Y:S01]  /*7090*/  FFMA R22, R49, R77, R22 ;  /* 0x0000004d31167223 */ /* 0x000fe20000000016 */
[----:B------:R-:W-:Y:S01]  /*70a0*/  FMUL R26, R47, R35 ;  /* 0x000000232f1a7220 */ /* 0x000fe20000400000 */
[----:B------:R-:W-:Y:S01]  /*70b0*/  F2FP.SATFINITE.E5M2.F32.PACK_AB_MERGE_C R7, R10, R7, RZ ;  /* 0x000000070a07723e */ /* 0x000fe200048060ff */
[C---:B------:R-:W-:Y:S01]  /*70c0*/  FFMA R23, R49.reuse, R78, R23 ;  /* 0x0000004e31177223 */ /* 0x040fe20000000017 */
[C---:B------:R-:W-:Y:S01]  /*70d0*/  FFMA R24, R49.reuse, R79, R24 ;  /* 0x0000004f31187223 */ /* 0x040fe20000000018 */
[C---:B------:R-:W-:Y:S01]  /*70e0*/  FFMA R25, R49.reuse, R50, R25 ;  /* 0x0000003231197223 */ /* 0x040fe20000000019 */
[----:B------:R-:W-:Y:S01]  /*70f0*/  FFMA R26, R49, R51, R26 ;  /* 0x00000033311a7223 */ /* 0x000fe2000000001a */
[----:B------:R-:W-:Y:S02]  /*7100*/  F2FP.SATFINITE.E5M2.F32.PACK_AB_MERGE_C R28, R2, R0, R52 ;  /* 0x00000000021c723e */ /* 0x000fe40004806034 */
[----:B------:R-:W-:Y:S02]  /*7110*/  F2FP.SATFINITE.E5M2.F32.PACK_AB_MERGE_C R31, R6, R3, R7 ;  /* 0x00000003061f723e */ /* 0x000fe40004806007 */
[----:B------:R-:W-:Y:S02]  /*7120*/  F2FP.SATFINITE.E5M2.F32.PACK_AB_MERGE_C R13, R14, R13, RZ ;  /* 0x0000000d0e0d723e */ /* 0x000fe400048060ff */
[----:B------:R-:W-:Y:S01]  /*7130*/  F2FP.SATFINITE.E5M2.F32.PACK_AB_MERGE_C R17, R18, R17, RZ ;  /* 0x000000111211723e */ /* 0x000fe200048060ff */
[----:B------:R1:W-:Y:S01]  /*7140*/  STS.128 [R100+UR49+0x5200], R28 ;  /* 0x0052001c64007988 */ /* 0x0003e20008000c31 */
[----:B------:R-:W-:Y:S02]  /*7150*/  F2FP.SATFINITE.E5M2.F32.PACK_AB_MERGE_C R14, R22, R21, RZ ;  /* 0x00000015160e723e */ /* 0x000fe400048060ff */
[----:B------:R-:W-:Y:S02]  /*7160*/  F2FP.SATFINITE.E5M2.F32.PACK_AB_MERGE_C R25, R26, R25, RZ ;  /* 0x000000191a19723e */ /* 0x000fe400048060ff */
[----:B------:R-:W-:Y:S02]  /*7170*/  F2FP.SATFINITE.E5M2.F32.PACK_AB_MERGE_C R12, R12, R11, R13 ;  /* 0x0000000b0c0c723e */ /* 0x000fe4000480600d */
[----:B------:R-:W-:Y:S02]  /*7180*/  F2FP.SATFINITE.E5M2.F32.PACK_AB_MERGE_C R13, R16, R15, R17 ;  /* 0x0000000f100d723e */ /* 0x000fe40004806011 */
        /* <DEDUP_REMOVED lines=13> */
[----:B------:R-:W-:Y:S02]  /*7260*/  UIADD3 UR8, UP0, UPT, UR52, 0x680, URZ ;  /* 0x0000068034087890 */ /* 0x000fe4000ff1e0ff */
[----:B------:R-:W-:Y:S02]  /*7270*/  UIADD3 UR5, UPT, UPT, UR41, 0x40, URZ ;  /* 0x0000004029057890 */ /* 0x000fe4000fffe0ff */
[----:B------:R-:W-:Y:S02]  /*7280*/  UIADD3 UR4, UPT, UPT, UR49, 0x5200, URZ ;  /* 0x0000520031047890 */ /* 0x000fe4000fffe0ff */
[----:B------:R-:W-:Y:S01]  /*7290*/  UIADD3.X UR9, UPT, UPT, URZ, UR53, URZ, UP0, !UPT ;  /* 0x00000035ff097290 */ /* 0x000fe200087fe4ff */
[----:B------:R-:W-:Y:S01]  /*72a0*/  UMOV UR6, UR42 ;  /* 0x0000002a00067c82 */ /* 0x000fe20008000000 */
[----:B------:R-:W-:Y:S07]  /*72b0*/  UMOV UR7, UR36 ;  /* 0x0000002400077c82 */ /* 0x000fee0008000000 */
[----:B------:R2:W-:Y:S01]  /*72c0*/  UTMASTG.3D [UR4], [UR8] ;  /* 0x00000004080073b5 */ /* 0x0005e20008010000 */
[----:B------:R0:W-:Y:S01]  /*72d0*/  UTMACMDFLUSH ;  /* 0x00000000000079b7 */ /* 0x0001e20000000000 */
[----:B--2---:R-:W-:Y:S04]  /*72e0*/  DEPBAR.LE SB0, 0x1 ;  /* 0x000080400000791a */ /* 0x004fe80000000000 */
.L_x_107:
[----:B------:R-:W-:Y:S05]  /*72f0*/  BSYNC.RECONVERGENT B0 ;  /* 0x0000000000007941 */ /* 0x000fea0003800200 */
.L_x_106:
        /* <DEDUP_REMOVED lines=15> */
.L_x_111:
[----:B------:R-:W-:Y:S05]  /*73f0*/  BSYNC B0 ;  /* 0x0000000000007941 */ /* 0x000fea0003800000 */
.L_x_110:
[----:B------:R-:W-:Y:S01]  /*7400*/  ISETP.NE.AND P0, PT, R116, RZ, PT ;  /* 0x000000ff7400720c */ /* 0x000fe20003f05270 */
[----:B------:R-:W-:Y:S11]  /*7410*/  VIADD R105, R105, 0x1 ;  /* 0x0000000169697836 */ /* 0x000ff60000000000 */
[----:B------:R-:W-:Y:S01]  /*7420*/  @!UPT UIADD3 URZ, UPT, UPT, URZ, URZ, URZ ;  /* 0x000000fffffff290 */ /* 0x000fe2000fffe0ff */
[----:B------:R3:W4:Y:S04]  /*7430*/  @P0 LDS.128 R84, [R2+0x210] ;  /* 0x0002100002540984 */ /* 0x0007280000000c00 */
[----:B------:R1:W1:Y:S01]  /*7440*/  @P0 LDS.128 R80, [R3+UR49+0x200] ;  /* 0x0002003103500984 */ /* 0x0002620008000c00 */
        /* <DEDUP_REMOVED lines=14> */
.L_x_109:
[----:B------:R-:W-:Y:S05]  /*7530*/  BSYNC B1 ;  /* 0x0000000000017941 */ /* 0x000fea0003800000 */
.L_x_108:
[----:B------:R-:W-:Y:S05]  /*7540*/  VIADD R0, R48, 0x80 ;  /* 0x0000008030007836 */ /* 0x000fea0000000000 */
[----:B------:R-:W-:Y:S04]  /*7550*/  SHF.R.U32.HI R0, RZ, 0x15, R0 ;  /* 0x00000015ff007819 */ /* 0x000fe80000011600 */
[----:B------:R-:W-:Y:S11]  /*7560*/  LOP3.LUT P0, RZ, R0, 0x3, R101, 0x48, !PT ;  /* 0x0000000300ff7812 */ /* 0x000ff60007804865 */
[----:B------:R-:W-:Y:S02]  /*7570*/  @!UPT UIADD3 URZ, UPT, UPT, URZ, URZ, URZ ;  /* 0x000000fffffff290 */ /* 0x000fe4000fffe0ff */
[----:B------:R-:W-:Y:S05]  /*7580*/  @!P0 BRA `(.L_x_113) ;  /* 0x0000000000408947 */ /* 0x000fea0003800000 */
[----:B------:R-:W2:Y:S01]  /*7590*/  LDCU.64 UR8, c[0x4][0x78] ;  /* 0x01000f00ff0877ac */ /* 0x000ea20008000a00 */
[----:B------:R-:W-:Y:S01]  /*75a0*/  MOV R3, 0x0 ;  /* 0x0000000000037802 */ /* 0x000fe20000000f00 */
[----:B-1----:R-:W-:Y:S02]  /*75b0*/  HFMA2 R12, -RZ, RZ, 0, 5.9604644775390625e-08 ;  /* 0x00000001ff0c7431 */ /* 0x002fe400000001ff */
[----:B------:R-:W-:Y:S02]  /*75c0*/  IMAD.MOV.U32 R8, RZ, RZ, 0x192 ;  /* 0x00000192ff087424 */ /* 0x000fe400078e00ff */
[----:B------:R-:W-:Y:S01]  /*75d0*/  IMAD.MOV.U32 R13, RZ, RZ, RZ ;  /* 0x000000ffff0d7224 */ /* 0x000fe200078e00ff */
[----:B------:R-:W1:Y:S01]  /*75e0*/  LDCU.64 UR6, c[0x4][0x80] ;  /* 0x01001000ff0677ac */ /* 0x000e620008000a00 */
[----:B------:R-:W3:Y:S01]  /*75f0*/  LDC.64 R2, c[0x4][R3] ;  /* 0x0100000003027b82 */ /* 0x000ee20000000a00 */
[----:B------:R-:W4:Y:S01]  /*7600*/  LDCU.64 UR4, c[0x4][0x18] ;  /* 0x01000300ff0477ac */ /* 0x000f220008000a00 */
[----:B--2---:R-:W-:Y:S01]  /*7610*/  MOV R5, UR9 ;  /* 0x0000000900057c02 */ /* 0x004fe20008000f00 */
[----:B------:R-:W-:Y:S01]  /*7620*/  IMAD.U32 R4, RZ, RZ, UR8 ;  /* 0x00000008ff047e24 */ /* 0x000fe2000f8e00ff */
[----:B-1----:R-:W-:Y:S01]  /*7630*/  MOV R7, UR7 ;  /* 0x0000000700077c02 */ /* 0x002fe20008000f00 */
[----:B------:R-:W-:Y:S01]  /*7640*/  IMAD.U32 R6, RZ, RZ, UR6 ;  /* 0x00000006ff067e24 */ /* 0x000fe2000f8e00ff */
[----:B----4-:R-:W-:Y:S01]  /*7650*/  MOV R11, UR5 ;  /* 0x00000005000b7c02 */ /* 0x010fe20008000f00 */
[----:B------:R-:W-:Y:S02]  /*7660*/  IMAD.U32 R10, RZ, RZ, UR4 ;  /* 0x00000004ff0a7e24 */ /* 0x000fe4000f8e00ff */
[----:B------:R-:W-:Y:S07]  /*7670*/  LEPC R20, `(.L_x_113) ;  /* 0x000000001014794e */ /* 0x000fee0000000000 */
[----:B---3--:R-:W-:Y:S05]  /*7680*/  CALL.ABS.NOINC R2 ;  /* 0x0000000002007343 */ /* 0x008fea0003c00000 */
.L_x_113:
        /* <DEDUP_REMOVED lines=148> */
[----:B------:R-:W-:Y:S02]  /*7fd0*/  UIADD3 UR8, UP0, UPT, UR52, 0x680, URZ ;  /* 0x0000068034087890 */ /* 0x000fe4000ff1e0ff */
[----:B------:R-:W-:Y:S02]  /*7fe0*/  UIADD3 UR5, UPT, UPT, UR41, 0x80, URZ ;  /* 0x0000008029057890 */ /* 0x000fe4000fffe0ff */
[----:B------:R-:W-:Y:S01]  /*7ff0*/  MOV R109, UR10 ;  /* 0x0000000a006d7c02 */ /* 0x000fe20008000f00 */
[----:B------:R-:W-:Y:S01]  /*8000*/  UIADD3.X UR9, UPT, UPT, URZ, UR53, URZ, UP0, !UPT ;  /* 0x00000035ff097290 */ /* 0x000fe200087fe4ff */
[----:B------:R-:W-:Y:S02]  /*8010*/  UMOV UR6, UR42 ;  /* 0x0000002a00067c82 */ /* 0x000fe40008000000 */
[----:B------:R-:W-:Y:S01]  /*8020*/  R2UR UR4, R109 ;  /* 0x000000006d0472ca */ /* 0x000fe200000e0000 */
[----:B------:R-:W-:Y:S11]  /*8030*/  UMOV UR7, UR36 ;  /* 0x0000002400077c82 */ /* 0x000ff60008000000 */
[----:B------:R-:W-:Y:S01]  /*8040*/  @!UPT UIADD3 URZ, UPT, UPT, URZ, URZ, URZ ;  /* 0x000000fffffff290 */ /* 0x000fe2000fffe0ff */
[----:B------:R2:W-:Y:S01]  /*8050*/  UTMASTG.3D [UR4], [UR8] ;  /* 0x00000004080073b5 */ /* 0x0005e20008010000 */
[----:B------:R0:W-:Y:S01]  /*8060*/  UTMACMDFLUSH ;  /* 0x00000000000079b7 */ /* 0x0001e20000000000 */
[----:B--2---:R-:W-:Y:S04]  /*8070*/  DEPBAR.LE SB0, 0x1 ;  /* 0x000080400000791a */ /* 0x004fe80000000000 */
.L_x_115:
[----:B------:R-:W-:Y:S05]  /*8080*/  BSYNC.RECONVERGENT B0 ;  /* 0x0000000000007941 */ /* 0x000fea0003800200 */
.L_x_114:
        /* <DEDUP_REMOVED lines=15> */
.L_x_119:
[----:B------:R-:W-:Y:S05]  /*8180*/  BSYNC B0 ;  /* 0x0000000000007941 */ /* 0x000fea0003800000 */
.L_x_118:
        /* <DEDUP_REMOVED lines=19> */
.L_x_117:
[----:B------:R-:W-:Y:S05]  /*82c0*/  BSYNC B1 ;  /* 0x0000000000017941 */ /* 0x000fea0003800000 */
.L_x_116:
        /* <DEDUP_REMOVED lines=21> */
.L_x_121:
[----:B------:R-:W-:Y:S01]  /*8420*/  ISETP.NE.AND P0, PT, R110, RZ, PT ;  /* 0x000000ff6e00720c */ /* 0x000fe20003f05270 */
[----:B------:R-:W-:Y:S05]  /*8430*/  WARPSYNC.ALL ;  /* 0x0000000000007948 */ /* 0x000fea0003800000 */
[----:B------:R-:W-:Y:S01]  /*8440*/  R2UR UR4, R48 ;  /* 0x00000000300472ca */ /* 0x000fe200000e0000 */
[----:B------:R-:W-:Y:S01]  /*8450*/  BSSY.RECONVERGENT B0, `(.L_x_122) ;  /* 0x000009c000007945 */ /* 0x000fe20003800200 */
[-C--:B------:R-:W-:Y:S02]  /*8460*/  F2FP.F16.E5M2.UNPACK_B R2, R80.reuse ;  /* 0x00000050ff02723e */ /* 0x080fe400020004ff */
[----:B------:R-:W-:Y:S02]  /*8470*/  F2FP.F16.E5M2.UNPACK_B R80, R80.H1 ;  /* 0x00000050ff50723e */ /* 0x000fe400030004ff */
[-C--:B------:R-:W-:Y:S01]  /*8480*/  F2FP.F16.E5M2.UNPACK_B R51, R81.reuse ;  /* 0x00000051ff33723e */ /* 0x080fe200020004ff */
[--C-:B------:R-:W-:Y:S01]  /*8490*/  HADD2.F32 R0, -RZ, R2.reuse.H0_H0 ;  /* 0x20000002ff007230 */ /* 0x100fe20000004100 */
[----:B------:R-:W-:Y:S01]  /*84a0*/  F2FP.F16.E5M2.UNPACK_B R81, R81.H1 ;  /* 0x00000051ff51723e */ /* 0x000fe200030004ff */
[----:B------:R-:W-:Y:S01]  /*84b0*/  HADD2.F32 R2, -RZ, R2.H1_H1 ;  /* 0x30000002ff027230 */ /* 0x000fe20000004100 */
[-C--:B------:R-:W-:Y:S01]  /*84c0*/  F2FP.F16.E5M2.UNPACK_B R55, R82.reuse ;  /* 0x00000052ff37723e */ /* 0x080fe200020004ff */
[--C-:B------:R-:W-:Y:S01]  /*84d0*/  HADD2.F32 R3, -RZ, R80.reuse.H0_H0 ;  /* 0x20000050ff037230 */ /* 0x100fe20000004100 */
[----:B------:R-:W-:Y:S01]  /*84e0*/  F2FP.F16.E5M2.UNPACK_B R82, R82.H1 ;  /* 0x00000052ff52723e */ /* 0x000fe200030004ff */
[----:B-1----:R-:W-:Y:S01]  /*84f0*/  LDTM.16dp32bit_t0_t15.x32 R4, tmem[UR4+0xc0] ;  /* 0x0000c004000479ee */ /* 0x002fe20008a80000 */
[----:B------:R-:W1:Y:S01]  /*8500*/  LDTM.16dp32bit_t16_t31.x32 R4, tmem[UR4+0xe0] ;  /* 0x0000e004000479ee */ /* 0x000e620008aa0000 */
[----:B------:R-:W-:Y:S01]  /*8510*/  NOP ;  /* 0x0000000000007918 */ /* 0x000fe20000000000 */
[--C-:B------:R-:W-:Y:S01]  /*8520*/  HADD2.F32 R50, -RZ, R51.reuse.H0_H0 ;  /* 0x20000033ff327230 */ /* 0x100fe20000004100 */
[----:B------:R-:W-:Y:S01]  /*8530*/  R2UR UR5, R113 ;  /* 0x00000000710572ca */ /* 0x000fe200000e0000 */
[----:B------:R-:W-:Y:S01]  /*8540*/  HADD2.F32 R51, -RZ, R51.H1_H1 ;  /* 0x30000033ff337230 */ /* 0x000fe20000004100 */
[----:B------:R-:W-:Y:S01]  /*8550*/  F2FP.F16.E5M2.UNPACK_B R59, R83 ;  /* 0x00000053ff3b723e */ /* 0x000fe200020004ff */
[--C-:B------:R-:W-:Y:S01]  /*8560*/  HADD2.F32 R54, -RZ, R55.reuse.H0_H0 ;  /* 0x20000037ff367230 */ /* 0x100fe20000004100 */
[----:B------:R-:W-:Y:S01]  /*8570*/  F2FP.F16.E5M2.UNPACK_B R63, R84 ;  /* 0x00000054ff3f723e */ /* 0x000fe200020004ff */
[----:B------:R-:W-:Y:S01]  /*8580*/  HADD2.F32 R55, -RZ, R55.H1_H1 ;  /* 0x30000037ff377230 */ /* 0x000fe20000004100 */
[----:B------:R-:W-:Y:S01]  /*8590*/  F2FP.F16.E5M2.UNPACK_B R67, R85 ;  /* 0x00000055ff43723e */ /* 0x000fe200020004ff */
[--C-:B------:R-:W-:Y:S01]  /*85a0*/  HADD2.F32 R58, -RZ, R59.reuse.H0_H0 ;  /* 0x2000003bff3a7230 */ /* 0x100fe20000004100 */
[----:B------:R-:W-:Y:S01]  /*85b0*/  F2FP.F16.E5M2.UNPACK_B R71, R86 ;  /* 0x00000056ff47723e */ /* 0x000fe200020004ff */
[----:B------:R-:W-:Y:S01]  /*85c0*/  HADD2.F32 R59, -RZ, R59.H1_H1 ;  /* 0x3000003bff3b7230 */ /* 0x000fe20000004100 */
[----:B------:R-:W-:Y:S01]  /*85d0*/  F2FP.F16.E5M2.UNPACK_B R74, R87 ;  /* 0x00000057ff4a723e */ /* 0x000fe200020004ff */
[--C-:B------:R-:W-:Y:S01]  /*85e0*/  HADD2.F32 R62, -RZ, R63.reuse.H0_H0 ;  /* 0x2000003fff3e7230 */ /* 0x100fe20000004100 */
[----:B------:R-:W-:Y:S01]  /*85f0*/  F2FP.F16.E5M2.UNPACK_B R83, R83.H1 ;  /* 0x00000053ff53723e */ /* 0x000fe200030004ff */
[----:B------:R-:W-:Y:S01]  /*8600*/  UIADD3 UR5, UPT, UPT, UR5, 0xd0, URZ ;  /* 0x000000d005057890 */ /* 0x000fe2000fffe0ff */
[----:B------:R-:W-:Y:S01]  /*8610*/  HADD2.F32 R63, -RZ, R63.H1_H1 ;  /* 0x3000003fff3f7230 */ /* 0x000fe20000004100 */
[----:B------:R-:W-:Y:S01]  /*8620*/  F2FP.F16.E5M2.UNPACK_B R84, R84.H1 ;  /* 0x00000054ff54723e */ /* 0x000fe200030004ff */
[--C-:B------:R-:W-:Y:S01]  /*8630*/  HADD2.F32 R66, -RZ, R67.reuse.H0_H0 ;  /* 0x20000043ff427230 */ /* 0x100fe20000004100 */
[----:B------:R-:W-:Y:S01]  /*8640*/  UPRMT UR5, UR37, 0x654, UR5 ;  /* 0x0000065425057896 */ /* 0x000fe20008000005 */
[----:B------:R-:W-:Y:S01]  /*8650*/  HADD2.F32 R67, -RZ, R67.H1_H1 ;  /* 0x30000043ff437230 */ /* 0x000fe20000004100 */
[----:B------:R-:W-:Y:S01]  /*8660*/  F2FP.F16.E5M2.UNPACK_B R85, R85.H1 ;  /* 0x00000055ff55723e */ /* 0x000fe200030004ff */
[--C-:B------:R-:W-:Y:S02]  /*8670*/  HADD2.F32 R70, -RZ, R71.reuse.H0_H0 ;  /* 0x20000047ff467230 */ /* 0x100fe40000004100 */
[C---:B-1----:R-:W-:Y:S01]  /*8680*/  FMUL R4, R47.reuse, R4 ;  /* 0x000000042f047220 */ /* 0x042fe20000400000 */
[C---:B------:R-:W-:Y:S01]  /*8690*/  FMUL R5, R47.reuse, R5 ;  /* 0x000000052f057220 */ /* 0x040fe20000400000 */
[C---:B------:R-:W-:Y:S01]  /*86a0*/  FMUL R8, R47.reuse, R8 ;  /* 0x000000082f087220 */ /* 0x040fe20000400000 */
[----:B------:R-:W-:Y:S01]  /*86b0*/  FMUL R9, R47, R9 ;  /* 0x000000092f097220 */ /* 0x000fe20000400000 */
[C---:B------:R-:W-:Y:S01]  /*86c0*/  FFMA R4, R49.reuse, R0, R4 ;  /* 0x0000000031047223 */ /* 0x040fe20000000004 */
[----:B------:R-:W-:Y:S01]  /*86d0*/  SYNCS.ARRIVE.TRANS64.RED.A1T0 RZ, [UR5], RZ ;  /* 0x000000ffffff79a7 */ /* 0x000fe20008100405 */
        /* <DEDUP_REMOVED lines=8> */
[----:B------:R-:W-:Y:S02]  /*8760*/  HADD2.F32 R71, -RZ, R71.H1_H1 ;  /* 0x30000047ff477230 */ /* 0x000fe40000004100 */
[C---:B------:R-:W-:Y:S01]  /*8770*/  FMUL R25, R47.reuse, R30 ;  /* 0x0000001e2f197220 */ /* 0x040fe20000400000 */
[C---:B------:R-:W-:Y:S01]  /*8780*/  FMUL R30, R47.reuse, R35 ;  /* 0x000000232f1e7220 */ /* 0x040fe20000400000 */
[----:B------:R-:W-:Y:S02]  /*8790*/  HADD2.F32 R48, -RZ, R80.H1_H1 ;  /* 0x30000050ff307230 */ /* 0x000fe40000004100 */
[C---:B------:R-:W-:Y:S01]  /*87a0*/  FMUL R6, R47.reuse, R6 ;  /* 0x000000062f067220 */ /* 0x040fe20000400000 */
[C---:B------:R-:W-:Y:S01]  /*87b0*/  FMUL R7, R47.reuse, R7 ;  /* 0x000000072f077220 */ /* 0x040fe20000400000 */
[--C-:B------:R-:W-:Y:S02]  /*87c0*/  HADD2.F32 R52, -RZ, R81.reuse.H0_H0 ;  /* 0x20000051ff347230 */ /* 0x100fe40000004100 */
[----:B------:R-:W-:Y:S01]  /*87d0*/  FMUL R10, R47, R10 ;  /* 0x0000000a2f0a7220 */ /* 0x000fe20000400000 */
[C---:B------:R-:W-:Y:S01]  /*87e0*/  FFMA R6, R49.reuse, R3, R6 ;  /* 0x0000000331067223 */ /* 0x040fe20000000006 */
[----:B------:R-:W-:Y:S02]  /*87f0*/  HADD2.F32 R53, -RZ, R81.H1_H1 ;  /* 0x30000051ff357230 */ /* 0x000fe40000004100 */
[C---:B------:R-:W-:Y:S01]  /*8800*/  FFMA R7, R49.reuse, R48, R7 ;  /* 0x0000003031077223 */ /* 0x040fe20000000007 */
[C---:B------:R-:W-:Y:S01]  /*8810*/  FFMA R8, R49.reuse, R50, R8 ;  /* 0x0000003231087223 */ /* 0x040fe20000000008 */
[C---:B------:R-:W-:Y:S01]  /*8820*/  FFMA R9, R49.reuse, R51, R9 ;  /* 0x0000003331097223 */ /* 0x040fe20000000009 */
[----:B------:R-:W-:Y:S01]  /*8830*/  FFMA R10, R49, R52, R10 ;  /* 0x00000034310a7223 */ /* 0x000fe2000000000a */
[--C-:B------:R-:W-:Y:S01]  /*8840*/  HADD2.F32 R48, -RZ, R74.reuse.H0_H0 ;  /* 0x2000004aff307230 */ /* 0x100fe20000004100 */
[----:B------:R-:W-:Y:S01]  /*8850*/  F2FP.SATFINITE.E5M2.F32.PACK_AB_MERGE_C R77, R7, R6, RZ ;  /* 0x00000006074d723e */ /* 0x000fe200048060ff */
[C---:B------:R-:W-:Y:S01]  /*8860*/  FMUL R7, R47.reuse, R24 ;  /* 0x000000182f077220 */ /* 0x040fe20000400000 */
[C---:B------:R-:W-:Y:S01]  /*8870*/  FMUL R24, R47.reuse, R29 ;  /* 0x0000001d2f187220 */ /* 0x040fe20000400000 */
[C---:B------:R-:W-:Y:S01]  /*8880*/  FMUL R29, R47.reuse, R34 ;  /* 0x000000222f1d7220 */ /* 0x040fe20000400000 */
[----:B------:R-:W-:Y:S02]  /*8890*/  HADD2.F32 R74, -RZ, R74.H1_H1 ;  /* 0x3000004aff4a7230 */ /* 0x000fe40000004100 */
[C---:B------:R-:W-:Y:S01]  /*88a0*/  FMUL R11, R47.reuse, R11 ;  /* 0x0000000b2f0b7220 */ /* 0x040fe20000400000 */
[--C-:B------:R-:W-:Y:S02]  /*88b0*/  HADD2.F32 R56, -RZ, R82.reuse.H0_H0 ;  /* 0x20000052ff387230 */ /* 0x100fe40000004100 */
[----:B------:R-:W-:Y:S01]  /*88c0*/  FMUL R14, R47, R14 ;  /* 0x0000000e2f0e7220 */ /* 0x000fe20000400000 */
[----:B------:R-:W-:Y:S02]  /*88d0*/  HADD2.F32 R57, -RZ, R82.H1_H1 ;  /* 0x30000052ff397230 */ /* 0x000fe40000004100 */
[C---:B------:R-:W-:Y:S01]  /*88e0*/  FFMA R11, R49.reuse, R53, R11 ;  /* 0x00000035310b7223 */ /* 0x040fe2000000000b */
[----:B------:R-:W-:Y:S01]  /*88f0*/  F2FP.F16.E5M2.UNPACK_B R86, R86.H1 ;  /* 0x00000056ff56723e */ /* 0x000fe200030004ff */
[C---:B------:R-:W-:Y:S01]  /*8900*/  FFMA R12, R49.reuse, R54, R12 ;  /* 0x00000036310c7223 */ /* 0x040fe2000000000c */
[C---:B------:R-:W-:Y:S01]  /*8910*/  FFMA R13, R49.reuse, R55, R13 ;  /* 0x00000037310d7223 */ /* 0x040fe2000000000d */
[----:B------:R-:W-:Y:S01]  /*8920*/  F2FP.F16.E5M2.UNPACK_B R87, R87.H1 ;  /* 0x00000057ff57723e */ /* 0x000fe200030004ff */
[----:B------:R-:W-:Y:S01]  /*8930*/  FFMA R14, R49, R56, R14 ;  /* 0x00000038310e7223 */ /* 0x000fe2000000000e */
[----:B------:R-:W-:Y:S01]  /*8940*/  F2FP.SATFINITE.E5M2.F32.PACK_AB_MERGE_C R10, R11, R10, RZ ;  /* 0x0000000a0b0a723e */ /* 0x000fe200048060ff */
[C---:B------:R-:W-:Y:S01]  /*8950*/  FMUL R15, R47.reuse, R15 ;  /* 0x0000000f2f0f7220 */ /* 0x040fe20000400000 */
[--C-:B------:R-:W-:Y:S02]  /*8960*/  HADD2.F32 R60, -RZ, R83.reuse.H0_H0 ;  /* 0x20000053ff3c7230 */ /* 0x100fe40000004100 */
[----:B------:R-:W-:Y:S01]  /*8970*/  FMUL R18, R47, R18 ;  /* 0x000000122f127220 */ /* 0x000fe20000400000 */
[----:B------:R-:W-:Y:S02]  /*8980*/  HADD2.F32 R61, -RZ, R83.H1_H1 ;  /* 0x30000053ff3d7230 */ /* 0x000fe40000004100 */
[----:B------:R-:W-:Y:S01]  /*8990*/  FFMA R15, R49, R57, R15 ;  /* 0x00000039310f7223 */ /* 0x000fe2000000000f */
[----:B------:R-:W-:Y:S01]  /*89a0*/  IADD3 R45, PT, PT, R45, 0x1, RZ ;  /* 0x000000012d2d7810 */ /* 0x000fe20007ffe0ff */
[C---:B------:R-:W-:Y:S01]  /*89b0*/  FFMA R16, R49.reuse, R58, R16 ;  /* 0x0000003a31107223 */ /* 0x040fe20000000010 */
        /* <DEDUP_REMOVED lines=8> */
[C---:B------:R-:W-:Y:S01]  /*8a40*/  FFMA R0, R49.reuse, R62, R0 ;  /* 0x0000003e31007223 */ /* 0x040fe20000000000 */
[C---:B------:R-:W-:Y:S01]  /*8a50*/  FFMA R2, R49.reuse, R63, R2 ;  /* 0x0000003f31027223 */ /* 0x040fe20000000002 */
[--C-:B------:R-:W-:Y:S02]  /*8a60*/  HADD2.F32 R68, -RZ, R85.reuse.H0_H0 ;  /* 0x20000055ff447230 */ /* 0x100fe40000004100 */
[----:B------:R-:W-:Y:S01]  /*8a70*/  FFMA R3, R49, R64, R3 ;  /* 0x0000004031037223 */ /* 0x000fe20000000003 */
[----:B------:R-:W-:Y:S02]  /*8a80*/  HADD2.F32 R69, -RZ, R85.H1_H1 ;  /* 0x30000055ff457230 */ /* 0x000fe40000004100 */
[C---:B------:R-:W-:Y:S01]  /*8a90*/  FMUL R21, R47.reuse, R26 ;  /* 0x0000001a2f157220 */ /* 0x040fe20000400000 */
[----:B------:R-:W-:Y:S01]  /*8aa0*/  FMUL R22, R47, R27 ;  /* 0x0000001b2f167220 */ /* 0x000fe20000400000 */
[C---:B------:R-:W-:Y:S01]  /*8ab0*/  FFMA R6, R49.reuse, R65, R6 ;  /* 0x0000004131067223 */ /* 0x040fe20000000006 */
[----:B------:R-:W-:Y:S01]  /*8ac0*/  FFMA R7, R49, R66, R7 ;  /* 0x0000004231077223 */ /* 0x000fe20000000007 */
[----:B------:R-:W-:Y:S01]  /*8ad0*/  FMUL R23, R47, R28 ;  /* 0x0000001c2f177220 */ /* 0x000fe20000400000 */
[C---:B------:R-:W-:Y:S01]  /*8ae0*/  FFMA R20, R49.reuse, R67, R20 ;  /* 0x0000004331147223 */ /* 0x040fe20000000014 */
[--C-:B------:R-:W-:Y:S02]  /*8af0*/  HADD2.F32 R72, -RZ, R86.reuse.H0_H0 ;  /* 0x20000056ff487230 */ /* 0x100fe40000004100 */
[C---:B------:R-:W-:Y:S01]  /*8b00*/  FFMA R21, R49.reuse, R68, R21 ;  /* 0x0000004431157223 */ /* 0x040fe20000000015 */
[----:B------:R-:W-:Y:S02]  /*8b10*/  HADD2.F32 R73, -RZ, R86.H1_H1 ;  /* 0x30000056ff497230 */ /* 0x000fe40000004100 */
[----:B------:R-:W-:Y:S01]  /*8b20*/  FFMA R22, R49, R69, R22 ;  /* 0x0000004531167223 */ /* 0x000fe20000000016 */
[C---:B------:R-:W-:Y:S01]  /*8b30*/  FMUL R26, R47.reuse, R31 ;  /* 0x0000001f2f1a7220 */ /* 0x040fe20000400000 */
[----:B------:R-:W-:Y:S01]  /*8b40*/  FMUL R27, R47, R32 ;  /* 0x000000202f1b7220 */ /* 0x000fe20000400000 */
[----:B------:R-:W-:Y:S01]  /*8b50*/  FFMA R23, R49, R70, R23 ;  /* 0x0000004631177223 */ /* 0x000fe20000000017 */
[----:B------:R-:W-:Y:S01]  /*8b60*/  FMUL R28, R47, R33 ;  /* 0x000000212f1c7220 */ /* 0x000fe20000400000 */
[C---:B------:R-:W-:Y:S01]  /*8b70*/  FFMA R24, R49.reuse, R71, R24 ;  /* 0x0000004731187223 */ /* 0x040fe20000000018 */
[--C-:B------:R-:W-:Y:S02]  /*8b80*/  HADD2.F32 R75, -RZ, R87.reuse.H0_H0 ;  /* 0x20000057ff4b7230 */ /* 0x100fe40000004100 */
[C---:B------:R-:W-:Y:S01]  /*8b90*/  FFMA R25, R49.reuse, R72, R25 ;  /* 0x0000004831197223 */ /* 0x040fe20000000019 */
[----:B------:R-:W-:Y:S02]  /*8ba0*/  HADD2.F32 R76, -RZ, R87.H1_H1 ;  /* 0x30000057ff4c7230 */ /* 0x000fe40000004100 */
[----:B------:R-:W-:Y:S01]  /*8bb0*/  FFMA R26, R49, R73, R26 ;  /* 0x00000049311a7223 */ /* 0x000fe2000000001a */
[----:B------:R-:W-:Y:S01]  /*8bc0*/  F2FP.SATFINITE.E5M2.F32.PACK_AB_MERGE_C R14, R15, R14, RZ ;  /* 0x0000000e0f0e723e */ /* 0x000fe200048060ff */
[----:B------:R-:W-:Y:S01]  /*8bd0*/  FFMA R27, R49, R48, R27 ;  /* 0x00000030311b7223 */ /* 0x000fe2000000001b */
[----:B------:R-:W-:Y:S01]  /*8be0*/  F2FP.SATFINITE.E5M2.F32.PACK_AB_MERGE_C R18, R19, R18, RZ ;  /* 0x000000121312723e */ /* 0x000fe200048060ff */
[C---:B------:R-:W-:Y:S01]  /*8bf0*/  FFMA R28, R49.reuse, R74, R28 ;  /* 0x0000004a311c7223 */ /* 0x040fe2000000001c */
[C---:B------:R-:W-:Y:S01]  /*8c00*/  FFMA R29, R49.reuse, R75, R29 ;  /* 0x0000004b311d7223 */ /* 0x040fe2000000001d */
[----:B------:R-:W-:Y:S01]  /*8c10*/  FFMA R30, R49, R76, R30 ;  /* 0x0000004c311e7223 */ /* 0x000fe2000000001e */
[----:B------:R-:W-:Y:S02]  /*8c20*/  F2FP.SATFINITE.E5M2.F32.PACK_AB_MERGE_C R32, R5, R4, R77 ;  /* 0x000000040520723e */ /* 0x000fe4000480604d */
[----:B------:R-:W-:Y:S02]  /*8c30*/  F2FP.SATFINITE.E5M2.F32.PACK_AB_MERGE_C R33, R9, R8, R10 ;  /* 0x000000080921723e */ /* 0x000fe4000480600a */
        /* <DEDUP_REMOVED lines=10> */
[----:B------:R-:W-:Y:S05]  /*8ce0*/  F2FP.SATFINITE.E5M2.F32.PACK_AB_MERGE_C R7, R28, R27, R29 ;  /* 0x0000001b1c07723e */ /* 0x000fea000480601d */
        /* <DEDUP_REMOVED lines=18> */
.L_x_123:
[----:B------:R-:W-:Y:S05]  /*8e10*/  BSYNC.RECONVERGENT B0 ;  /* 0x0000000000007941 */ /* 0x000fea0003800200 */
.L_x_122:
[----:B------:R-:W-:Y:S01]  /*8e20*/  BAR.SYNC.DEFER_BLOCKING 0x1, 0x80 ;  /* 0x0042000000007b1d */ /* 0x000fe20000010000 */
[----:B------:R-:W-:Y:S01]  /*8e30*/  ISETP.NE.AND P2, PT, R111, RZ, PT ;  /* 0x000000ff6f00720c */ /* 0x000fe20003f45270 */
[----:B------:R-:W-:Y:S01]  /*8e40*/  IMAD.IADD R14, R43, 0x1, R94 ;  /* 0x000000012b0e7824 */ /* 0x000fe200078e025e */
[----:B------:R-:W-:Y:S01]  /*8e50*/  ISETP.NE.AND P0, PT, R112, 0x2, PT ;  /* 0x000000027000780c */ /* 0x000fe20003f05270 */
[----:B------:R-:W-:Y:S01]  /*8e60*/  IMAD.IADD R15, R44, 0x1, R95 ;  /* 0x000000012c0f7824 */ /* 0x000fe200078e025f */
[----:B------:R-:W-:Y:S02]  /*8e70*/  ISETP.NE.AND P1, PT, R45, 0x4, PT ;  /* 0x000000042d00780c */ /* 0x000fe40003f25270 */
[----:B------:R-:W-:Y:S02]  /*8e80*/  SEL R2, RZ, 0x1, P0 ;  /* 0x00000001ff027807 */ /* 0x000fe40000000000 */
[----:B------:R-:W-:Y:S02]  /*8e90*/  SEL R0, RZ, 0x1, P1 ;  /* 0x00000001ff007807 */ /* 0x000fe40000800000 */
[----:B------:R-:W-:Y:S02]  /*8ea0*/  LOP3.LUT R106, R106, R2, RZ, 0x3c, !PT ;  /* 0x000000026a6a7212 */ /* 0x000fe400078e3cff */
[----:B------:R-:W-:Y:S02]  /*8eb0*/  LOP3.LUT R107, R107, R0, RZ, 0x3c, !PT ;  /* 0x000000006b6b7212 */ /* 0x000fe400078e3cff */
[----:B------:R-:W-:Y:S02]  /*8ec0*/  @P2 R2UR UR36, R103 ;  /* 0x00000000672422ca */ /* 0x000fe400000e0000 */
[----:B------:R-:W-:Y:S02]  /*8ed0*/  SEL R112, R112, RZ, P0 ;  /* 0x000000ff70707207 */ /* 0x000fe40000000000 */
[----:B------:R-:W-:Y:S01]  /*8ee0*/  SEL R45, R45, RZ, P1 ;  /* 0x000000ff2d2d7207 */ /* 0x000fe20000800000 */
[----:B------:R-:W-:Y:S10]  /*8ef0*/  @P2 BRA `(.L_x_124) ;  /* 0xffffffbc00382947 */ /* 0x000ff4000383ffff */
[----:B------:R-:W-:Y:S05]  /*8f00*/  EXIT ;  /* 0x000000000000794d */ /* 0x000fea0003800000 */
.L_x_19:
[----:B--2---:R2:W1:Y:S02]  /*8f10*/  SYNCS.PHASECHK.TRANS64.TRYWAIT P0, [R2+URZ+0x100], R3 ;  /* 0x00010003020075a7 */ /* 0x00446400080011ff */
[----:B-1----:R-:W-:Y:S05]  /*8f20*/  @!P0 NANOSLEEP.SYNCS 0x989680 ;  /* 0x009896800000895d */ /* 0x002fea0003900000 */
[----:B------:R-:W1:Y:S02]  /*8f30*/  @!P0 SYNCS.PHASECHK.TRANS64 P0, [R2+URZ+0x100], R3 ;  /* 0x00010003020085a7 */ /* 0x000e6400080010ff */
[----:B-1----:R-:W-:Y:S05]  /*8f40*/  @!P0 BRA `(.L_x_19) ;  /* 0xfffffffc00f08947 */ /* 0x002fea000383ffff */
[----:B------:R-:W-:Y:S05]  /*8f50*/  BRA `(.L_x_125) ;  /* 0xffffff8400a07947 */ /* 0x000fea000383ffff */
.L_x_22:
[----:B-1----:R-:W-:-:S07]  /*8f60*/  MOV R2, UR33 ;  /* 0x0000002100027c02 */ /* 0x002fce0008000f00 */
.L_x_126:
[----:B-1----:R1:W2:Y:S02]  /*8f70*/  SYNCS.PHASECHK.TRANS64.TRYWAIT P0, [R2+URZ+0x20], R4 ;  /* 0x00002004020075a7 */ /* 0x0022a400080011ff */
[----:B--2---:R-:W-:Y:S05]  /*8f80*/  @!P0 NANOSLEEP.SYNCS 0x989680 ;  /* 0x009896800000895d */ /* 0x004fea0003900000 */
[----:B------:R-:W2:Y:S02]  /*8f90*/  @!P0 SYNCS.PHASECHK.TRANS64 P0, [R2+URZ+0x20], R4 ;  /* 0x00002004020085a7 */ /* 0x000ea400080010ff */
[----:B--2---:R-:W-:Y:S05]  /*8fa0*/  @!P0 BRA `(.L_x_126) ;  /* 0xfffffffc00f08947 */ /* 0x004fea000383ffff */
[----:B------:R-:W-:Y:S05]  /*8fb0*/  BRA `(.L_x_21) ;  /* 0xffffff8400f07947 */ /* 0x000fea000383ffff */
.L_x_28:
[----:B-1----:R-:W-:-:S07]  /*8fc0*/  MOV R2, UR17 ;  /* 0x0000001100027c02 */ /* 0x002fce0008000f00 */
.L_x_127:
[----:B-1----:R1:W2:Y:S02]  /*8fd0*/  SYNCS.PHASECHK.TRANS64.TRYWAIT P0, [R2+URZ+0x20], R4 ;  /* 0x00002004020075a7 */ /* 0x0022a400080011ff */
[----:B--2---:R-:W-:Y:S05]  /*8fe0*/  @!P0 NANOSLEEP.SYNCS 0x989680 ;  /* 0x009896800000895d */ /* 0x004fea0003900000 */
[----:B------:R-:W2:Y:S02]  /*8ff0*/  @!P0 SYNCS.PHASECHK.TRANS64 P0, [R2+URZ+0x20], R4 ;  /* 0x00002004020085a7 */ /* 0x000ea400080010ff */
[----:B--2---:R-:W-:Y:S05]  /*9000*/  @!P0 BRA `(.L_x_127) ;  /* 0xfffffffc00f08947 */ /* 0x004fea000383ffff */
[----:B------:R-:W-:Y:S05]  /*9010*/  BRA `(.L_x_27) ;  /* 0xffffff8800987947 */ /* 0x000fea000383ffff */
.L_x_32:
[----:B-1----:R1:W2:Y:S02]  /*9020*/  SYNCS.PHASECHK.TRANS64.TRYWAIT P0, [R2+URZ+0x90], R3 ;  /* 0x00009003020075a7 */ /* 0x0022a400080011ff */
[----:B--2---:R-:W-:Y:S05]  /*9030*/  @!P0 NANOSLEEP.SYNCS 0x989680 ;  /* 0x009896800000895d */ /* 0x004fea0003900000 */
[----:B------:R-:W2:Y:S02]  /*9040*/  @!P0 SYNCS.PHASECHK.TRANS64 P0, [R2+URZ+0x90], R3 ;  /* 0x00009003020085a7 */ /* 0x000ea400080010ff */
[----:B--2---:R-:W-:Y:S05]  /*9050*/  @!P0 BRA `(.L_x_32) ;  /* 0xfffffffc00f08947 */ /* 0x004fea000383ffff */
[----:B------:R-:W-:Y:S05]  /*9060*/  BRA `(.L_x_128) ;  /* 0xffffff8c00287947 */ /* 0x000fea000383ffff */
.L_x_36:
[----:B----4-:R-:W-:-:S07]  /*9070*/  MOV R0, UR5 ;  /* 0x0000000500007c02 */ /* 0x010fce0008000f00 */
.L_x_129:
[----:B-1----:R1:W2:Y:S02]  /*9080*/  SYNCS.PHASECHK.TRANS64.TRYWAIT P0, [R0+URZ], R2 ;  /* 0x00000002000075a7 */ /* 0x0022a400080011ff */
[----:B--2---:R-:W-:Y:S05]  /*9090*/  @!P0 NANOSLEEP.SYNCS 0x989680 ;  /* 0x009896800000895d */ /* 0x004fea0003900000 */
[----:B------:R-:W2:Y:S02]  /*90a0*/  @!P0 SYNCS.PHASECHK.TRANS64 P0, [R0+URZ], R2 ;  /* 0x00000002000085a7 */ /* 0x000ea400080010ff */
[----:B--2---:R-:W-:Y:S05]  /*90b0*/  @!P0 BRA `(.L_x_129) ;  /* 0xfffffffc00f08947 */ /* 0x004fea000383ffff */
[----:B------:R-:W-:Y:S05]  /*90c0*/  BRA `(.L_x_130) ;  /* 0xffffff9000987947 */ /* 0x000fea000383ffff */
.L_x_37:
[----:B----4-:R-:W-:-:S07]  /*90d0*/  MOV R0, UR5 ;  /* 0x0000000500007c02 */ /* 0x010fce0008000f00 */
.L_x_131:
[----:B-1----:R1:W2:Y:S02]  /*90e0*/  SYNCS.PHASECHK.TRANS64.TRYWAIT P0, [R0+URZ], R3 ;  /* 0x00000003000075a7 */ /* 0x0022a400080011ff */
[----:B--2---:R-:W-:Y:S05]  /*90f0*/  @!P0 NANOSLEEP.SYNCS 0x989680 ;  /* 0x009896800000895d */ /* 0x004fea0003900000 */
[----:B------:R-:W2:Y:S02]  /*9100*/  @!P0 SYNCS.PHASECHK.TRANS64 P0, [R0+URZ], R3 ;  /* 0x00000003000085a7 */ /* 0x000ea400080010ff */
[----:B--2---:R-:W-:Y:S05]  /*9110*/  @!P0 BRA `(.L_x_131) ;  /* 0xfffffffc00f08947 */ /* 0x004fea000383ffff */
[----:B------:R-:W-:Y:S05]  /*9120*/  BRA `(.L_x_132) ;  /* 0xffffff9000a47947 */ /* 0x000fea000383ffff */
.L_x_38:
[----:B----4-:R-:W-:-:S07]  /*9130*/  MOV R0, UR5 ;  /* 0x0000000500007c02 */ /* 0x010fce0008000f00 */
.L_x_133:
[----:B-1----:R1:W2:Y:S02]  /*9140*/  SYNCS.PHASECHK.TRANS64.TRYWAIT P0, [R0+URZ], R3 ;  /* 0x00000003000075a7 */ /* 0x0022a400080011ff */
[----:B--2---:R-:W-:Y:S05]  /*9150*/  @!P0 NANOSLEEP.SYNCS 0x989680 ;  /* 0x009896800000895d */ /* 0x004fea0003900000 */
[----:B------:R-:W2:Y:S02]  /*9160*/  @!P0 SYNCS.PHASECHK.TRANS64 P0, [R0+URZ], R3 ;  /* 0x00000003000085a7 */ /* 0x000ea400080010ff */
[----:B--2---:R-:W-:Y:S05]  /*9170*/  @!P0 BRA `(.L_x_133) ;  /* 0xfffffffc00f08947 */ /* 0x004fea000383ffff */
[----:B------:R-:W-:Y:S05]  /*9180*/  BRA `(.L_x_134) ;  /* 0xffffff9000b07947 */ /* 0x000fea000383ffff */
.L_x_41:
[----:B-1----:R1:W2:Y:S02]  /*9190*/  SYNCS.PHASECHK.TRANS64.TRYWAIT P0, [R0+URZ+0xf0], R4 ;  /* 0x0000f004000075a7 */ /* 0x0022a400080011ff */
[----:B--2---:R-:W-:Y:S05]  /*91a0*/  @!P0 NANOSLEEP.SYNCS 0x989680 ;  /* 0x009896800000895d */ /* 0x004fea0003900000 */
[----:B------:R-:W2:Y:S02]  /*91b0*/  @!P0 SYNCS.PHASECHK.TRANS64 P0, [R0+URZ+0xf0], R4 ;  /* 0x0000f004000085a7 */ /* 0x000ea400080010ff */
[----:B--2---:R-:W-:Y:S05]  /*91c0*/  @!P0 BRA `(.L_x_41) ;  /* 0xfffffffc00f08947 */ /* 0x004fea000383ffff */
[----:B------:R-:W-:Y:S05]  /*91d0*/  BRA `(.L_x_135) ;  /* 0xffffff94000c7947 */ /* 0x000fea000383ffff */
.L_x_42:
[----:B------:R-:W-:-:S07]  /*91e0*/  MOV R0, UR5 ;  /* 0x0000000500007c02 */ /* 0x000fce0008000f00 */
.L_x_136:
[----:B-1----:R1:W2:Y:S02]  /*91f0*/  SYNCS.PHASECHK.TRANS64.TRYWAIT P0, [R0+URZ+0xa0], R5 ;  /* 0x0000a005000075a7 */ /* 0x0022a400080011ff */
[----:B--2---:R-:W-:Y:S05]  /*9200*/  @!P0 NANOSLEEP.SYNCS 0x989680 ;  /* 0x009896800000895d */ /* 0x004fea0003900000 */
[----:B------:R-:W2:Y:S02]  /*9210*/  @!P0 SYNCS.PHASECHK.TRANS64 P0, [R0+URZ+0xa0], R5 ;  /* 0x0000a005000085a7 */ /* 0x000ea400080010ff */
[----:B--2---:R-:W-:Y:S05]  /*9220*/  @!P0 BRA `(.L_x_136) ;  /* 0xfffffffc00f08947 */ /* 0x004fea000383ffff */
[----:B------:R-:W-:Y:S05]  /*9230*/  BRA `(.L_x_137) ;  /* 0xffffff94001c7947 */ /* 0x000fea000383ffff */
.L_x_43:
[----:B-1----:R1:W2:Y:S02]  /*9240*/  SYNCS.PHASECHK.TRANS64.TRYWAIT P1, [R0+URZ+0x90], R4 ;  /* 0x00009004000075a7 */ /* 0x0022a400080211ff */
[----:B--2---:R-:W-:Y:S05]  /*9250*/  @!P1 NANOSLEEP.SYNCS 0x989680 ;  /* 0x009896800000995d */ /* 0x004fea0003900000 */
[----:B------:R-:W2:Y:S02]  /*9260*/  @!P1 SYNCS.PHASECHK.TRANS64 P1, [R0+URZ+0x90], R4 ;  /* 0x00009004000095a7 */ /* 0x000ea400080210ff */
[----:B--2---:R-:W-:Y:S05]  /*9270*/  @!P1 BRA `(.L_x_43) ;  /* 0xfffffffc00f09947 */ /* 0x004fea000383ffff */
[----:B------:R-:W-:Y:S05]  /*9280*/  BRA `(.L_x_138) ;  /* 0xffffff94004c7947 */ /* 0x000fea000383ffff */
.L_x_46:
[----:B------:R-:W-:-:S07]  /*9290*/  MOV R0, UR5 ;  /* 0x0000000500007c02 */ /* 0x000fce0008000f00 */
.L_x_139:
[----:B-1----:R1:W2:Y:S02]  /*92a0*/  SYNCS.PHASECHK.TRANS64.TRYWAIT P0, [R0+URZ+0xa0], R2 ;  /* 0x0000a002000075a7 */ /* 0x0022a400080011ff */
[----:B--2---:R-:W-:Y:S05]  /*92b0*/  @!P0 NANOSLEEP.SYNCS 0x989680 ;  /* 0x009896800000895d */ /* 0x004fea0003900000 */
[----:B------:R-:W2:Y:S02]  /*92c0*/  @!P0 SYNCS.PHASECHK.TRANS64 P0, [R0+URZ+0xa0], R2 ;  /* 0x0000a002000085a7 */ /* 0x000ea400080010ff */
[----:B--2---:R-:W-:Y:S05]  /*92d0*/  @!P0 BRA `(.L_x_139) ;  /* 0xfffffffc00f08947 */ /* 0x004fea000383ffff */
[----:B------:R-:W-:Y:S05]  /*92e0*/  BRA `(.L_x_45) ;  /* 0xffffff9400a07947 */ /* 0x000fea000383ffff */
.L_x_53:
[----:B-1----:R1:W2:Y:S02]  /*92f0*/  SYNCS.PHASECHK.TRANS64.TRYWAIT P1, [R0+URZ+0x90], R2 ;  /* 0x00009002000075a7 */ /* 0x0022a400080211ff */
[----:B--2---:R-:W-:Y:S05]  /*9300*/  @!P1 NANOSLEEP.SYNCS 0x989680 ;  /* 0x009896800000995d */ /* 0x004fea0003900000 */
[----:B------:R-:W2:Y:S02]  /*9310*/  @!P1 SYNCS.PHASECHK.TRANS64 P1, [R0+URZ+0x90], R2 ;  /* 0x00009002000095a7 */ /* 0x000ea400080210ff */
[----:B--2---:R-:W-:Y:S05]  /*9320*/  @!P1 BRA `(.L_x_53) ;  /* 0xfffffffc00f09947 */ /* 0x004fea000383ffff */
[----:B------:R-:W-:Y:S05]  /*9330*/  BRA `(.L_x_140) ;  /* 0xffffff9c00007947 */ /* 0x000fea000383ffff */
.L_x_54:
[----:B------:R-:W-:-:S07]  /*9340*/  MOV R2, UR8 ;  /* 0x0000000800027c02 */ /* 0x000fce0008000f00 */
.L_x_141:
[----:B-1----:R1:W2:Y:S02]  /*9350*/  SYNCS.PHASECHK.TRANS64.TRYWAIT P0, [R2+URZ+0xd0], R0 ;  /* 0x0000d000020075a7 */ /* 0x0022a400080011ff */
[----:B--2---:R-:W-:Y:S05]  /*9360*/  @!P0 NANOSLEEP.SYNCS 0x989680 ;  /* 0x009896800000895d */ /* 0x004fea0003900000 */
[----:B------:R-:W2:Y:S02]  /*9370*/  @!P0 SYNCS.PHASECHK.TRANS64 P0, [R2+URZ+0xd0], R0 ;  /* 0x0000d000020085a7 */ /* 0x000ea400080010ff */
[----:B--2---:R-:W-:Y:S05]  /*9380*/  @!P0 BRA `(.L_x_141) ;  /* 0xfffffffc00f08947 */ /* 0x004fea000383ffff */
[----:B------:R-:W-:Y:S05]  /*9390*/  BRA `(.L_x_142) ;  /* 0xffffff9c00507947 */ /* 0x000fea000383ffff */
.L_x_57:
[----:B------:R-:W-:Y:S07]  /*93a0*/  MOV R0, UR7 ;  /* 0x0000000700007c02 */ /* 0x000fee0008000f00 */
.L_x_143:
[----:B-1----:R1:W2:Y:S02]  /*93b0*/  SYNCS.PHASECHK.TRANS64.TRYWAIT P0, [R0+URZ], R2 ;  /* 0x00000002000075a7 */ /* 0x0022a400080011ff */
[----:B--2---:R-:W-:Y:S05]  /*93c0*/  @!P0 NANOSLEEP.SYNCS 0x989680 ;  /* 0x009896800000895d */ /* 0x004fea0003900000 */
[----:B------:R-:W2:Y:S02]  /*93d0*/  @!P0 SYNCS.PHASECHK.TRANS64 P0, [R0+URZ], R2 ;  /* 0x00000002000085a7 */ /* 0x000ea400080010ff */
[----:B--2---:R-:W-:Y:S05]  /*93e0*/  @!P0 BRA `(.L_x_143) ;  /* 0xfffffffc00f08947 */ /* 0x004fea000383ffff */
[----:B------:R-:W-:Y:S05]  /*93f0*/  BRA `(.L_x_56) ;  /* 0xffffff9c006c7947 */ /* 0x000fea000383ffff */
.L_x_60:
[----:B------:R-:W-:-:S07]  /*9400*/  MOV R0, UR5 ;  /* 0x0000000500007c02 */ /* 0x000fce0008000f00 */
.L_x_144:
[----:B--2---:R2:W3:Y:S02]  /*9410*/  SYNCS.PHASECHK.TRANS64.TRYWAIT P0, [R0+URZ], R2 ;  /* 0x00000002000075a7 */ /* 0x0044e400080011ff */
[----:B---3--:R-:W-:Y:S05]  /*9420*/  @!P0 NANOSLEEP.SYNCS 0x989680 ;  /* 0x009896800000895d */ /* 0x008fea0003900000 */
[----:B------:R-:W3:Y:S02]  /*9430*/  @!P0 SYNCS.PHASECHK.TRANS64 P0, [R0+URZ], R2 ;  /* 0x00000002000085a7 */ /* 0x000ee400080010ff */
[----:B---3--:R-:W-:Y:S05]  /*9440*/  @!P0 BRA `(.L_x_144) ;  /* 0xfffffffc00f08947 */ /* 0x008fea000383ffff */
[----:B------:R-:W-:Y:S05]  /*9450*/  BRA `(.L_x_145) ;  /* 0xffffffa000207947 */ /* 0x000fea000383ffff */
.L_x_61:
[----:B------:R-:W-:-:S07]  /*9460*/  MOV R0, UR5 ;  /* 0x0000000500007c02 */ /* 0x000fce0008000f00 */
.L_x_146:
[----:B-1----:R1:W2:Y:S02]  /*9470*/  SYNCS.PHASECHK.TRANS64.TRYWAIT P0, [R0+URZ], R3 ;  /* 0x00000003000075a7 */ /* 0x0022a400080011ff */
[----:B--2---:R-:W-:Y:S05]  /*9480*/  @!P0 NANOSLEEP.SYNCS 0x989680 ;  /* 0x009896800000895d */ /* 0x004fea0003900000 */
[----:B------:R-:W2:Y:S02]  /*9490*/  @!P0 SYNCS.PHASECHK.TRANS64 P0, [R0+URZ], R3 ;  /* 0x00000003000085a7 */ /* 0x000ea400080010ff */
[----:B--2---:R-:W-:Y:S05]  /*94a0*/  @!P0 BRA `(.L_x_146) ;  /* 0xfffffffc00f08947 */ /* 0x004fea000383ffff */
[----:B------:R-:W-:Y:S05]  /*94b0*/  BRA `(.L_x_147) ;  /* 0xffffffa0002c7947 */ /* 0x000fea000383ffff */
.L_x_62:
[----:B------:R-:W-:-:S07]  /*94c0*/  MOV R0, UR5 ;  /* 0x0000000500007c02 */ /* 0x000fce0008000f00 */
.L_x_148:
[----:B-1----:R1:W2:Y:S02]  /*94d0*/  SYNCS.PHASECHK.TRANS64.TRYWAIT P0, [R0+URZ], R3 ;  /* 0x00000003000075a7 */ /* 0x0022a400080011ff */
[----:B--2---:R-:W-:Y:S05]  /*94e0*/  @!P0 NANOSLEEP.SYNCS 0x989680 ;  /* 0x009896800000895d */ /* 0x004fea0003900000 */
[----:B------:R-:W2:Y:S02]  /*94f0*/  @!P0 SYNCS.PHASECHK.TRANS64 P0, [R0+URZ], R3 ;  /* 0x00000003000085a7 */ /* 0x000ea400080010ff */
[----:B--2---:R-:W-:Y:S05]  /*9500*/  @!P0 BRA `(.L_x_148) ;  /* 0xfffffffc00f08947 */ /* 0x004fea000383ffff */
[----:B------:R-:W-:Y:S05]  /*9510*/  BRA `(.L_x_149) ;  /* 0xffffffa000387947 */ /* 0x000fea000383ffff */
.L_x_63:
[----:B-1----:R-:W-:-:S07]  /*9520*/  MOV R0, UR7 ;  /* 0x0000000700007c02 */ /* 0x002fce0008000f00 */
.L_x_150:
[----:B-1----:R1:W2:Y:S02]  /*9530*/  SYNCS.PHASECHK.TRANS64.TRYWAIT P0, [R0+URZ], R2 ;  /* 0x00000002000075a7 */ /* 0x0022a400080011ff */
[----:B--2---:R-:W-:Y:S05]  /*9540*/  @!P0 NANOSLEEP.SYNCS 0x989680 ;  /* 0x009896800000895d */ /* 0x004fea0003900000 */
[----:B------:R-:W2:Y:S02]  /*9550*/  @!P0 SYNCS.PHASECHK.TRANS64 P0, [R0+URZ], R2 ;  /* 0x00000002000085a7 */ /* 0x000ea400080010ff */
[----:B--2---:R-:W-:Y:S05]  /*9560*/  @!P0 BRA `(.L_x_150) ;  /* 0xfffffffc00f08947 */ /* 0x004fea000383ffff */
[----:B------:R-:W-:Y:S05]  /*9570*/  BRA `(.L_x_151) ;  /* 0xffffffa000447947 */ /* 0x000fea000383ffff */
.L_x_68:
[----:B--2---:R2:W3:Y:S02]  /*9580*/  SYNCS.PHASECHK.TRANS64.TRYWAIT P0, [R0+URZ+0x90], R2 ;  /* 0x00009002000075a7 */ /* 0x0044e400080011ff */
[----:B---3--:R-:W-:Y:S05]  /*9590*/  @!P0 NANOSLEEP.SYNCS 0x989680 ;  /* 0x009896800000895d */ /* 0x008fea0003900000 */
[----:B------:R-:W3:Y:S02]  /*95a0*/  @!P0 SYNCS.PHASECHK.TRANS64 P0, [R0+URZ+0x90], R2 ;  /* 0x00009002000085a7 */ /* 0x000ee400080010ff */
[----:B---3--:R-:W-:Y:S05]  /*95b0*/  @!P0 BRA `(.L_x_68) ;  /* 0xfffffffc00f08947 */ /* 0x008fea000383ffff */
[----:B------:R-:W-:Y:S05]  /*95c0*/  BRA `(.L_x_152) ;  /* 0xffffffa400507947 */ /* 0x000fea000383ffff */
.L_x_71:
[----:B------:R-:W-:Y:S07]  /*95d0*/  MOV R0, UR7 ;  /* 0x0000000700007c02 */ /* 0x000fee0008000f00 */
.L_x_153:
[----:B--2---:R2:W3:Y:S02]  /*95e0*/  SYNCS.PHASECHK.TRANS64.TRYWAIT P0, [R0+URZ+0x88], R2 ;  /* 0x00008802000075a7 */ /* 0x0044e400080011ff */
[----:B---3--:R-:W-:Y:S05]  /*95f0*/  @!P0 NANOSLEEP.SYNCS 0x989680 ;  /* 0x009896800000895d */ /* 0x008fea0003900000 */
[----:B------:R-:W3:Y:S02]  /*9600*/  @!P0 SYNCS.PHASECHK.TRANS64 P0, [R0+URZ+0x88], R2 ;  /* 0x00008802000085a7 */ /* 0x000ee400080010ff */
[----:B---3--:R-:W-:Y:S05]  /*9610*/  @!P0 BRA `(.L_x_153) ;  /* 0xfffffffc00f08947 */ /* 0x008fea000383ffff */
[----:B------:R-:W-:Y:S05]  /*9620*/  BRA `(.L_x_70) ;  /* 0xffffffa800307947 */ /* 0x000fea000383ffff */
.L_x_74:
[----:B------:R-:W-:Y:S07]  /*9630*/  MOV R0, UR7 ;  /* 0x0000000700007c02 */ /* 0x000fee0008000f00 */
.L_x_154:
[----:B-1----:R1:W2:Y:S02]  /*9640*/  SYNCS.PHASECHK.TRANS64.TRYWAIT P0, [R0+URZ+0x60], R14 ;  /* 0x0000600e000075a7 */ /* 0x0022a400080011ff */
[----:B--2---:R-:W-:Y:S05]  /*9650*/  @!P0 NANOSLEEP.SYNCS 0x989680 ;  /* 0x009896800000895d */ /* 0x004fea0003900000 */
[----:B------:R-:W2:Y:S02]  /*9660*/  @!P0 SYNCS.PHASECHK.TRANS64 P0, [R0+URZ+0x60], R14 ;  /* 0x0000600e000085a7 */ /* 0x000ea400080010ff */
[----:B--2---:R-:W-:Y:S05]  /*9670*/  @!P0 BRA `(.L_x_154) ;  /* 0xfffffffc00f08947 */ /* 0x004fea000383ffff */
[----:B------:R-:W-:Y:S05]  /*9680*/  BRA `(.L_x_155) ;  /* 0xffffffa800a87947 */ /* 0x000fea000383ffff */
.L_x_75:
[----:B------:R-:W-:Y:S07]  /*9690*/  MOV R0, UR7 ;  /* 0x0000000700007c02 */ /* 0x000fee0008000f00 */
.L_x_156:
[----:B-1----:R1:W2:Y:S02]  /*96a0*/  SYNCS.PHASECHK.TRANS64.TRYWAIT P0, [R0+URZ+0x68], R14 ;  /* 0x0000680e000075a7 */ /* 0x0022a400080011ff */
[----:B--2---:R-:W-:Y:S05]  /*96b0*/  @!P0 NANOSLEEP.SYNCS 0x989680 ;  /* 0x009896800000895d */ /* 0x004fea0003900000 */
[----:B------:R-:W2:Y:S02]  /*96c0*/  @!P0 SYNCS.PHASECHK.TRANS64 P0, [R0+URZ+0x68], R14 ;  /* 0x0000680e000085a7 */ /* 0x000ea400080010ff */
[----:B--2---:R-:W-:Y:S05]  /*96d0*/  @!P0 BRA `(.L_x_156) ;  /* 0xfffffffc00f08947 */ /* 0x004fea000383ffff */
[----:B------:R-:W-:Y:S05]  /*96e0*/  BRA `(.L_x_157) ;  /* 0xffffffa800e07947 */ /* 0x000fea000383ffff */
.L_x_76:
[----:B------:R-:W-:Y:S07]  /*96f0*/  MOV R0, UR7 ;  /* 0x0000000700007c02 */ /* 0x000fee0008000f00 */
.L_x_158:
[----:B-1----:R1:W2:Y:S02]  /*9700*/  SYNCS.PHASECHK.TRANS64.TRYWAIT P0, [R0+URZ+0x70], R14 ;  /* 0x0000700e000075a7 */ /* 0x0022a400080011ff */
[----:B--2---:R-:W-:Y:S05]  /*9710*/  @!P0 NANOSLEEP.SYNCS 0x989680 ;  /* 0x009896800000895d */ /* 0x004fea0003900000 */
[----:B------:R-:W2:Y:S02]  /*9720*/  @!P0 SYNCS.PHASECHK.TRANS64 P0, [R0+URZ+0x70], R14 ;  /* 0x0000700e000085a7 */ /* 0x000ea400080010ff */
[----:B--2---:R-:W-:Y:S05]  /*9730*/  @!P0 BRA `(.L_x_158) ;  /* 0xfffffffc00f08947 */ /* 0x004fea000383ffff */
[----:B------:R-:W-:Y:S05]  /*9740*/  BRA `(.L_x_159) ;  /* 0xffffffac00247947 */ /* 0x000fea000383ffff */
.L_x_77:
[----:B------:R-:W-:Y:S07]  /*9750*/  MOV R0, UR7 ;  /* 0x0000000700007c02 */ /* 0x000fee0008000f00 */
.L_x_160:
[----:B-1----:R1:W2:Y:S02]  /*9760*/  SYNCS.PHASECHK.TRANS64.TRYWAIT P0, [R0+URZ+0x78], R14 ;  /* 0x0000780e000075a7 */ /* 0x0022a400080011ff */
[----:B--2---:R-:W-:Y:S05]  /*9770*/  @!P0 NANOSLEEP.SYNCS 0x989680 ;  /* 0x009896800000895d */ /* 0x004fea0003900000 */
[----:B------:R-:W2:Y:S02]  /*9780*/  @!P0 SYNCS.PHASECHK.TRANS64 P0, [R0+URZ+0x78], R14 ;  /* 0x0000780e000085a7 */ /* 0x000ea400080010ff */
[----:B--2---:R-:W-:Y:S05]  /*9790*/  @!P0 BRA `(.L_x_160) ;  /* 0xfffffffc00f08947 */ /* 0x004fea000383ffff */
[----:B------:R-:W-:Y:S05]  /*97a0*/  BRA `(.L_x_161) ;  /* 0xffffffac00a87947 */ /* 0x000fea000383ffff */
.L_x_79:
[----:B------:R-:W-:-:S07]  /*97b0*/  MOV R0, UR7 ;  /* 0x0000000700007c02 */ /* 0x000fce0008000f00 */
.L_x_162:
[----:B-1----:R1:W3:Y:S02]  /*97c0*/  SYNCS.PHASECHK.TRANS64.TRYWAIT P0, [R0+URZ+0x60], R2 ;  /* 0x00006002000075a7 */ /* 0x0022e400080011ff */
[----:B---3--:R-:W-:Y:S05]  /*97d0*/  @!P0 NANOSLEEP.SYNCS 0x989680 ;  /* 0x009896800000895d */ /* 0x008fea0003900000 */
[----:B------:R-:W3:Y:S02]  /*97e0*/  @!P0 SYNCS.PHASECHK.TRANS64 P0, [R0+URZ+0x60], R2 ;  /* 0x00006002000085a7 */ /* 0x000ee400080010ff */
[----:B---3--:R-:W-:Y:S05]  /*97f0*/  @!P0 BRA `(.L_x_162) ;  /* 0xfffffffc00f08947 */ /* 0x008fea000383ffff */
[----:B------:R-:W-:Y:S05]  /*9800*/  BRA `(.L_x_163) ;  /* 0xffffffb000187947 */ /* 0x000fea000383ffff */
.L_x_80:
[----:B-1----:R-:W-:-:S07]  /*9810*/  MOV R0, UR7 ;  /* 0x0000000700007c02 */ /* 0x002fce0008000f00 */
.L_x_164:
[----:B-1----:R1:W3:Y:S02]  /*9820*/  SYNCS.PHASECHK.TRANS64.TRYWAIT P0, [R0+URZ+0x68], R2 ;  /* 0x00006802000075a7 */ /* 0x0022e400080011ff */
[----:B---3--:R-:W-:Y:S05]  /*9830*/  @!P0 NANOSLEEP.SYNCS 0x989680 ;  /* 0x009896800000895d */ /* 0x008fea0003900000 */
[----:B------:R-:W3:Y:S02]  /*9840*/  @!P0 SYNCS.PHASECHK.TRANS64 P0, [R0+URZ+0x68], R2 ;  /* 0x00006802000085a7 */ /* 0x000ee400080010ff */
[----:B---3--:R-:W-:Y:S05]  /*9850*/  @!P0 BRA `(.L_x_164) ;  /* 0xfffffffc00f08947 */ /* 0x008fea000383ffff */
[----:B------:R-:W-:Y:S05]  /*9860*/  BRA `(.L_x_165) ;  /* 0xffffffb000087947 */ /* 0x000fea000383ffff */
.L_x_81:
[----:B-1----:R-:W-:-:S07]  /*9870*/  MOV R0, UR7 ;  /* 0x0000000700007c02 */ /* 0x002fce0008000f00 */
.L_x_166:
[----:B-1----:R1:W3:Y:S02]  /*9880*/  SYNCS.PHASECHK.TRANS64.TRYWAIT P0, [R0+URZ+0x70], R2 ;  /* 0x00007002000075a7 */ /* 0x0022e400080011ff */
[----:B---3--:R-:W-:Y:S05]  /*9890*/  @!P0 NANOSLEEP.SYNCS 0x989680 ;  /* 0x009896800000895d */ /* 0x008fea0003900000 */
[----:B------:R-:W3:Y:S02]  /*98a0*/  @!P0 SYNCS.PHASECHK.TRANS64 P0, [R0+URZ+0x70], R2 ;  /* 0x00007002000085a7 */ /* 0x000ee400080010ff */
[----:B---3--:R-:W-:Y:S05]  /*98b0*/  @!P0 BRA `(.L_x_166) ;  /* 0xfffffffc00f08947 */ /* 0x008fea000383ffff */
[----:B------:R-:W-:Y:S05]  /*98c0*/  BRA `(.L_x_167) ;  /* 0xffffffac00f87947 */ /* 0x000fea000383ffff */
.L_x_83:
[----:B--2---:R2:W4:Y:S02]  /*98d0*/  SYNCS.PHASECHK.TRANS64.TRYWAIT P0, [R0+URZ+0x90], R2 ;  /* 0x00009002000075a7 */ /* 0x00452400080011ff */
[----:B----4-:R-:W-:Y:S05]  /*98e0*/  @!P0 NANOSLEEP.SYNCS 0x989680 ;  /* 0x009896800000895d */ /* 0x010fea0003900000 */
[----:B------:R-:W4:Y:S02]  /*98f0*/  @!P0 SYNCS.PHASECHK.TRANS64 P0, [R0+URZ+0x90], R2 ;  /* 0x00009002000085a7 */ /* 0x000f2400080010ff */
[----:B----4-:R-:W-:Y:S05]  /*9900*/  @!P0 BRA `(.L_x_83) ;  /* 0xfffffffc00f08947 */ /* 0x010fea000383ffff */
[----:B------:R-:W-:Y:S05]  /*9910*/  BRA `(.L_x_168) ;  /* 0xffffffb000c47947 */ /* 0x000fea000383ffff */
.L_x_94:
[----:B-1----:R1:W3:Y:S02]  /*9920*/  SYNCS.PHASECHK.TRANS64.TRYWAIT P1, [R2+URZ+0x40], R0 ;  /* 0x00004000020075a7 */ /* 0x0022e400080211ff */
[----:B---3--:R-:W-:Y:S05]  /*9930*/  @!P1 NANOSLEEP.SYNCS 0x989680 ;  /* 0x009896800000995d */ /* 0x008fea0003900000 */
[----:B------:R-:W3:Y:S02]  /*9940*/  @!P1 SYNCS.PHASECHK.TRANS64 P1, [R2+URZ+0x40], R0 ;  /* 0x00004000020095a7 */ /* 0x000ee400080210ff */
[----:B---3--:R-:W-:Y:S05]  /*9950*/  @!P1 BRA `(.L_x_94) ;  /* 0xfffffffc00f09947 */ /* 0x008fea000383ffff */
[----:B------:R-:W-:Y:S05]  /*9960*/  BRA `(.L_x_93) ;  /* 0xffffffbc00dc7947 */ /* 0x000fea000383ffff */
.L_x_96:
[----:B-1----:R1:W2:Y:S02]  /*9970*/  SYNCS.PHASECHK.TRANS64.TRYWAIT P0, [R113+URZ+0xb0], R3 ;  /* 0x0000b003710075a7 */ /* 0x0022a400080011ff */
[----:B--2---:R-:W-:Y:S05]  /*9980*/  @!P0 NANOSLEEP.SYNCS 0x989680 ;  /* 0x009896800000895d */ /* 0x004fea0003900000 */
[----:B------:R-:W2:Y:S02]  /*9990*/  @!P0 SYNCS.PHASECHK.TRANS64 P0, [R113+URZ+0xb0], R3 ;  /* 0x0000b003710085a7 */ /* 0x000ea400080010ff */
[----:B--2---:R-:W-:Y:S05]  /*99a0*/  @!P0 BRA `(.L_x_96) ;  /* 0xfffffffc00f08947 */ /* 0x004fea000383ffff */
[----:B------:R-:W-:Y:S05]  /*99b0*/  BRA `(.L_x_95) ;  /* 0xffffffc000307947 */ /* 0x000fea000383ffff */
.L_x_104:
[----:B--2---:R2:W3:Y:S02]  /*99c0*/  SYNCS.PHASECHK.TRANS64.TRYWAIT P0, [R0+URZ+0x40], R3 ;  /* 0x00004003000075a7 */ /* 0x0044e400080011ff */
[----:B---3--:R-:W-:Y:S05]  /*99d0*/  @!P0 NANOSLEEP.SYNCS 0x989680 ;  /* 0x009896800000895d */ /* 0x008fea0003900000 */
[----:B------:R-:W3:Y:S02]  /*99e0*/  @!P0 SYNCS.PHASECHK.TRANS64 P0, [R0+URZ+0x40], R3 ;  /* 0x00004003000085a7 */ /* 0x000ee400080010ff */
[----:B---3--:R-:W-:Y:S05]  /*99f0*/  @!P0 BRA `(.L_x_104) ;  /* 0xfffffffc00f08947 */ /* 0x008fea000383ffff */
[----:B------:R-:W-:Y:S05]  /*9a00*/  BRA `(.L_x_103) ;  /* 0xffffffcc00207947 */ /* 0x000fea000383ffff */
.L_x_112:
[----:B--2---:R2:W3:Y:S02]  /*9a10*/  SYNCS.PHASECHK.TRANS64.TRYWAIT P0, [R0+URZ+0x40], R4 ;  /* 0x00004004000075a7 */ /* 0x0044e400080011ff */
[----:B---3--:R-:W-:Y:S05]  /*9a20*/  @!P0 NANOSLEEP.SYNCS 0x989680 ;  /* 0x009896800000895d */ /* 0x008fea0003900000 */
[----:B------:R-:W3:Y:S02]  /*9a30*/  @!P0 SYNCS.PHASECHK.TRANS64 P0, [R0+URZ+0x40], R4 ;  /* 0x00004004000085a7 */ /* 0x000ee400080010ff */
[----:B---3--:R-:W-:Y:S05]  /*9a40*/  @!P0 BRA `(.L_x_112) ;  /* 0xfffffffc00f08947 */ /* 0x008fea000383ffff */
[----:B------:R-:W-:Y:S05]  /*9a50*/  BRA `(.L_x_111) ;  /* 0xffffffd800647947 */ /* 0x000fea000383ffff */
.L_x_120:
[----:B--2---:R2:W3:Y:S02]  /*9a60*/  SYNCS.PHASECHK.TRANS64.TRYWAIT P0, [R0+URZ+0x40], R4 ;  /* 0x00004004000075a7 */ /* 0x0044e400080011ff */
[----:B---3--:R-:W-:Y:S05]  /*9a70*/  @!P0 NANOSLEEP.SYNCS 0x989680 ;  /* 0x009896800000895d */ /* 0x008fea0003900000 */
[----:B------:R-:W3:Y:S02]  /*9a80*/  @!P0 SYNCS.PHASECHK.TRANS64 P0, [R0+URZ+0x40], R4 ;  /* 0x00004004000085a7 */ /* 0x000ee400080010ff */
[----:B---3--:R-:W-:Y:S05]  /*9a90*/  @!P0 BRA `(.L_x_120) ;  /* 0xfffffffc00f08947 */ /* 0x008fea000383ffff */
[----:B------:R-:W-:Y:S05]  /*9aa0*/  BRA `(.L_x_119) ;  /* 0xffffffe400b47947 */ /* 0x000fea000383ffff */
        .weak           $__internal_0_$__cuda_sm10x_tcgen05_guardrail_trap_col_being_dealloced_not_returned_by_alloc
        .type           $__internal_0_$__cuda_sm10x_tcgen05_guardrail_trap_col_being_dealloced_not_returned_by_alloc,@function
        .size           $__internal_0_$__cuda_sm10x_tcgen05_guardrail_trap_col_being_dealloced_not_returned_by_alloc,($__internal_1_$__cuda_sm10x_tcgen05_guardrail_trap_phase_invalid_during_alloc - $__internal_0_$__cuda_sm10x_tcgen05_guardrail_trap_col_being_dealloced_not_returned_by_alloc)
$__internal_0_$__cuda_sm10x_tcgen05_guardrail_trap_col_being_dealloced_not_returned_by_alloc:
[----:B------:R-:W-:Y:S05]  /*9ab0*/  BPT.TRAP 0x1 ;  /* 0x000000040000795c */ /* 0x000fea0000300000 */
[----:B------:R-:W-:-:S04]  /*9ac0*/  HFMA2 R3, -RZ, RZ, 0, 0 ;  /* 0x00000000ff037431 */ /* 0x000fc800000001ff */
[----:B------:R-:W-:Y:S05]  /*9ad0*/  RET.REL.NODEC R2 `(_ZN7cutlass13device_kernelINS_4gemm6kernel13GemmUniversalIN4cute5tupleIJiiiiEEENS1_10collective13CollectiveMmaINS1_35MainloopSm100TmaUmmaWarpSpecializedILi4ELi2ELi4ENS5_IJNS4_1CILi1EEESB_SB_EEEEENS5_IJNSA_ILi64EEENSA_ILi256EEESE_EEENS_12float_e5m2_tENS5_IJlSB_lEEESH_SI_NS4_8TiledMMAINS4_8MMA_AtomIJNS4_10MMA_TraitsINS4_19SM100_MMA_F8F6F4_SSEJSH_SH_fSE_SF_NS4_17integral_constantINS4_4UMMA5MajorELSP_0EEESQ_NSN_INSO_7ScaleInELSR_0EEESS_EEEEEENS4_6LayoutISC_NS5_IJNSA_ILi0EEESW_SW_EEEEENS5_IJNS4_10UnderscoreESZ_SZ_EEEEENS4_13SM90_TMA_LOADENS4_14ComposedLayoutINS4_7SwizzleILi2ELi4ELi3EEENS4_18smem_ptr_flag_bitsILi8EEENSV_INS5_IJNSA_ILi8EEESE_EEENS5_IJSE_SB_EEEEEEEvNS4_8identityES12_S1C_vS1D_EENS_8epilogue10collective18CollectiveEpilogueINS1F_23Sm100TmaWarpSpecializedILi4ELi2ELi32ELb0ELb0EEEJSG_NS5_IJNSV_ISE_SB_EES1K_EEESH_SI_SH_SI_NS1F_6fusion15FusionCallbacksIS1J_NS1M_17LinearCombinationISH_fSH_fLNS_15FloatRoundStyleE2EEESG_S1L_JEEENS4_5SM1004TMEM4LOAD26SM100_TMEM_LOAD_16dp32b32xES12_S1C_NS4_39AutoVectorizingCopyWithAssumedAlignmentILi128EEENS4_14SM90_TMA_STOREES1C_S1X_S1X_EEEvvEEEEvNT_6ParamsE) ;  /* 0xffffff6402487950 */ /* 0x000fea0003c3ffff */
        .weak           $__internal_1_$__cuda_sm10x_tcgen05_guardrail_trap_phase_invalid_during_alloc
        .type           $__internal_1_$__cuda_sm10x_tcgen05_guardrail_trap_phase_invalid_during_alloc,@function
        .size           $__internal_1_$__cuda_sm10x_tcgen05_guardrail_trap_phase_invalid_during_alloc,($__internal_2_$__cuda_sm10x_tcgen05_guardrail_trap_unallocated_columns_being_dealloced - $__internal_1_$__cuda_sm10x_tcgen05_guardrail_trap_phase_invalid_during_alloc)
$__internal_1_$__cuda_sm10x_tcgen05_guardrail_trap_phase_invalid_during_alloc:
[----:B------:R-:W-:Y:S05]  /*9ae0*/  BPT.TRAP 0x1 ;  /* 0x000000040000795c */ /* 0x000fea0000300000 */
[----:B------:R-:W-:-:S04]  /*9af0*/  MOV R3, 0x0 ;  /* 0x0000000000037802 */ /* 0x000fc80000000f00 */
[----:B------:R-:W-:Y:S05]  /*9b00*/  RET.REL.NODEC R2 `(_ZN7cutlass13device_kernelINS_4gemm6kernel13GemmUniversalIN4cute5tupleIJiiiiEEENS1_10collective13CollectiveMmaINS1_35MainloopSm100TmaUmmaWarpSpecializedILi4ELi2ELi4ENS5_IJNS4_1CILi1EEESB_SB_EEEEENS5_IJNSA_ILi64EEENSA_ILi256EEESE_EEENS_12float_e5m2_tENS5_IJlSB_lEEESH_SI_NS4_8TiledMMAINS4_8MMA_AtomIJNS4_10MMA_TraitsINS4_19SM100_MMA_F8F6F4_SSEJSH_SH_fSE_SF_NS4_17integral_constantINS4_4UMMA5MajorELSP_0EEESQ_NSN_INSO_7ScaleInELSR_0EEESS_EEEEEENS4_6LayoutISC_NS5_IJNSA_ILi0EEESW_SW_EEEEENS5_IJNS4_10UnderscoreESZ_SZ_EEEEENS4_13SM90_TMA_LOADENS4_14ComposedLayoutINS4_7SwizzleILi2ELi4ELi3EEENS4_18smem_ptr_flag_bitsILi8EEENSV_INS5_IJNSA_ILi8EEESE_EEENS5_IJSE_SB_EEEEEEEvNS4_8identityES12_S1C_vS1D_EENS_8epilogue10collective18CollectiveEpilogueINS1F_23Sm100TmaWarpSpecializedILi4ELi2ELi32ELb0ELb0EEEJSG_NS5_IJNSV_ISE_SB_EES1K_EEESH_SI_SH_SI_NS1F_6fusion15FusionCallbacksIS1J_NS1M_17LinearCombinationISH_fSH_fLNS_15FloatRoundStyleE2EEESG_S1L_JEEENS4_5SM1004TMEM4LOAD26SM100_TMEM_LOAD_16dp32b32xES12_S1C_NS4_39AutoVectorizingCopyWithAssumedAlignmentILi128EEENS4_14SM90_TMA_STOREES1C_S1X_S1X_EEEvvEEEEvNT_6ParamsE) ;  /* 0xffffff64023c7950 */ /* 0x000fea0003c3ffff */
        .weak           $__internal_2_$__cuda_sm10x_tcgen05_guardrail_trap_unallocated_columns_being_dealloced
        .type           $__internal_2_$__cuda_sm10x_tcgen05_guardrail_trap_unallocated_columns_being_dealloced,@function
        .size           $__internal_2_$__cuda_sm10x_tcgen05_guardrail_trap_unallocated_columns_being_dealloced,(.L_x_170 - $__internal_2_$__cuda_sm10x_tcgen05_guardrail_trap_unallocated_columns_being_dealloced)
$__internal_2_$__cuda_sm10x_tcgen05_guardrail_trap_unallocated_columns_being_dealloced:
[----:B------:R-:W-:Y:S05]  /*9b10*/  BPT.TRAP 0x1 ;  /* 0x000000040000795c */ /* 0x000fea0000300000 */
[----:B------:R-:W-:-:S04]  /*9b20*/  HFMA2 R3, -RZ, RZ, 0, 0 ;  /* 0x00000000ff037431 */ /* 0x000fc800000001ff */
[----:B------:R-:W-:Y:S05]  /*9b30*/  RET.REL.NODEC R2 `(_ZN7cutlass13device_kernelINS_4gemm6kernel13GemmUniversalIN4cute5tupleIJiiiiEEENS1_10collective13CollectiveMmaINS1_35MainloopSm100TmaUmmaWarpSpecializedILi4ELi2ELi4ENS5_IJNS4_1CILi1EEESB_SB_EEEEENS5_IJNSA_ILi64EEENSA_ILi256EEESE_EEENS_12float_e5m2_tENS5_IJlSB_lEEESH_SI_NS4_8TiledMMAINS4_8MMA_AtomIJNS4_10MMA_TraitsINS4_19SM100_MMA_F8F6F4_SSEJSH_SH_fSE_SF_NS4_17integral_constantINS4_4UMMA5MajorELSP_0EEESQ_NSN_INSO_7ScaleInELSR_0EEESS_EEEEEENS4_6LayoutISC_NS5_IJNSA_ILi0EEESW_SW_EEEEENS5_IJNS4_10UnderscoreESZ_SZ_EEEEENS4_13SM90_TMA_LOADENS4_14ComposedLayoutINS4_7SwizzleILi2ELi4ELi3EEENS4_18smem_ptr_flag_bitsILi8EEENSV_INS5_IJNSA_ILi8EEESE_EEENS5_IJSE_SB_EEEEEEEvNS4_8identityES12_S1C_vS1D_EENS_8epilogue10collective18CollectiveEpilogueINS1F_23Sm100TmaWarpSpecializedILi4ELi2ELi32ELb0ELb0EEEJSG_NS5_IJNSV_ISE_SB_EES1K_EEESH_SI_SH_SI_NS1F_6fusion15FusionCallbacksIS1J_NS1M_17LinearCombinationISH_fSH_fLNS_15FloatRoundStyleE2EEESG_S1L_JEEENS4_5SM1004TMEM4LOAD26SM100_TMEM_LOAD_16dp32b32xES12_S1C_NS4_39AutoVectorizingCopyWithAssumedAlignmentILi128EEENS4_14SM90_TMA_STOREES1C_S1X_S1X_EEEvvEEEEvNT_6ParamsE) ;  /* 0xffffff6402307950 */ /* 0x000fea0003c3ffff */
.L_x_169:
[----:B------:R-:W-:-:S00]  /*9b40*/  BRA `(.L_x_169) ;  /* 0xfffffffc00fc7947 */ /* 0x000fc0000383ffff */
[----:B------:R-:W-:-:S00]  /*9b50*/  NOP ;  /* 0x0000000000007918 */ /* 0x000fc00000000000 */
        /* <DEDUP_REMOVED lines=10> */
.L_x_170:


//--------------------- .nv.global.init           --------------------------
	.section	.nv.global.init,"aw",@progbits
.nv.global.init:
	.type		$str$27,@object
	.size		$str$27,($str$28 - $str$27)
$str$27:
        /*0000*/ 	.byte	0x28, 0x61, 0x64, 0x64, 0x72, 0x65, 0x73, 0x73, 0x20, 0x26, 0x20, 0x6d, 0x61, 0x73, 0x6b, 0x29
        /*0010*/ 	.byte	0x20, 0x3d, 0x3d, 0x20, 0x30, 0x00
	.type		$str$28,@object
	.size		$str$28,($str$26 - $str$28)
$str$28:
        /*0016*/ 	.byte	0x2f, 0x74, 0x6d, 0x70, 0x2f, 0x63, 0x75, 0x74, 0x6c, 0x61, 0x73, 0x73, 0x5f, 0x73, 0x77, 0x65
        /*0026*/ 	.byte	0x65, 0x70, 0x5f, 0x73, 0x72, 0x63, 0x2f, 0x69, 0x6e, 0x63, 0x6c, 0x75, 0x64, 0x65, 0x2f, 0x63
        /*0036*/ 	.byte	0x75, 0x74, 0x65, 0x2f, 0x70, 0x6f, 0x69, 0x6e, 0x74, 0x65, 0x72, 0x5f, 0x66, 0x6c, 0x61, 0x67
        /*0046*/ 	.byte	0x67, 0x65, 0x64, 0x2e, 0x68, 0x70, 0x70, 0x00
	.type		$str$26,@object
	.size		$str$26,($str$25 - $str$26)
$str$26:
        /*004e*/ 	.byte	0x2f, 0x74, 0x6d, 0x70, 0x2f, 0x63, 0x75, 0x74, 0x6c, 0x61, 0x73, 0x73, 0x5f, 0x73, 0x77, 0x65
        /*005e*/ 	.byte	0x65, 0x70, 0x5f, 0x73, 0x72, 0x63, 0x2f, 0x69, 0x6e, 0x63, 0x6c, 0x75, 0x64, 0x65, 0x2f, 0x63
        /*006e*/ 	.byte	0x75, 0x74, 0x65, 0x2f, 0x61, 0x74, 0x6f, 0x6d, 0x2f, 0x63, 0x6f, 0x70, 0x79, 0x5f, 0x74, 0x72
        /*007e*/ 	.byte	0x61, 0x69, 0x74, 0x73, 0x5f, 0x73, 0x6d, 0x31, 0x30, 0x30, 0x2e, 0x68, 0x70, 0x70, 0x00
	.type		$str$25,@object
	.size		$str$25,(__unnamed_1 - $str$25)
$str$25:
        /*008d*/ 	.byte	0x28, 0x28, 0x75, 0x69, 0x6e, 0x74, 0x33, 0x32, 0x5f, 0x74, 0x28, 0x74, 0x68, 0x72, 0x65, 0x61
        /*009d*/ 	.byte	0x64, 0x49, 0x64, 0x78, 0x2e, 0x78, 0x29, 0x20, 0x2f, 0x20, 0x33, 0x32, 0x29, 0x20, 0x25, 0x20
        /*00ad*/ 	.byte	0x34, 0x29, 0x20, 0x3d, 0x3d, 0x20, 0x28, 0x28, 0x28, 0x74, 0x6d, 0x65, 0x6d, 0x5f, 0x61, 0x64
        /*00bd*/ 	.byte	0x64, 0x72, 0x20, 0x3e, 0x3e, 0x20, 0x31, 0x36, 0x29, 0x20, 0x2f, 0x20, 0x33, 0x32, 0x29, 0x20
        /*00cd*/ 	.byte	0x25, 0x20, 0x34, 0x29, 0x00
	.type		__unnamed_1,@object
	.size		__unnamed_1,(__unnamed_2 - __unnamed_1)
__unnamed_1:
        /*00d2*/ 	.byte	0x61, 0x75, 0x74, 0x6f, 0x20, 0x63, 0x75, 0x74, 0x65, 0x3a, 0x3a, 0x61, 0x73, 0x5f, 0x70, 0x6f
        /* <DEDUP_REMOVED lines=24> */
        /*0262*/ 	.byte	0x3c, 0x34, 0x30, 0x39, 0x36, 0x3e, 0x3e, 0x3e, 0x3e, 0x5d, 0x00
	.type		__unnamed_2,@object
	.size		__unnamed_2,(__unnamed_3 - __unnamed_2)
__unnamed_2:
        /* <DEDUP_REMOVED lines=26> */
	.type		__unnamed_3,@object
	.size		__unnamed_3,(.L_3 - __unnamed_3)
__unnamed_3:
        /* <DEDUP_REMOVED lines=40> */
        /*0688*/ 	.byte	0x74, 0x65, 0x3a, 0x3a, 0x43, 0x3c, 0x30, 0x3e, 0x3e, 0x3e, 0x3e, 0x5d, 0x00
.L_3:


//--------------------- .nv.shared._ZN7cutlass13device_kernelINS_4gemm6kernel13GemmUniversalIN4cute5tupleIJiiiiEEENS1_10collective13CollectiveMmaINS1_35MainloopSm100TmaUmmaWarpSpecializedILi4ELi2ELi4ENS5_IJNS4_1CILi1EEESB_SB_EEEEENS5_IJNSA_ILi64EEENSA_ILi256EEESE_EEENS_12float_e5m2_tENS5_IJlSB_lEEESH_SI_NS4_8TiledMMAINS4_8MMA_AtomIJNS4_10MMA_TraitsINS4_19SM100_MMA_F8F6F4_SSEJSH_SH_fSE_SF_NS4_17integral_constantINS4_4UMMA5MajorELSP_0EEESQ_NSN_INSO_7ScaleInELSR_0EEESS_EEEEEENS4_6LayoutISC_NS5_IJNSA_ILi0EEESW_SW_EEEEENS5_IJNS4_10UnderscoreESZ_SZ_EEEEENS4_13SM90_TMA_LOADENS4_14ComposedLayoutINS4_7SwizzleILi2ELi4ELi3EEENS4_18smem_ptr_flag_bitsILi8EEENSV_INS5_IJNSA_ILi8EEESE_EEENS5_IJSE_SB_EEEEEEEvNS4_8identityES12_S1C_vS1D_EENS_8epilogue10collective18CollectiveEpilogueINS1F_23Sm100TmaWarpSpecializedILi4ELi2ELi32ELb0ELb0EEEJSG_NS5_IJNSV_ISE_SB_EES1K_EEESH_SI_SH_SI_NS1F_6fusion15FusionCallbacksIS1J_NS1M_17LinearCombinationISH_fSH_fLNS_15FloatRoundStyleE2EEESG_S1L_JEEENS4_5SM1004TMEM4LOAD26SM100_TMEM_LOAD_16dp32b32xES12_S1C_NS4_39AutoVectorizingCopyWithAssumedAlignmentILi128EEENS4_14SM90_TMA_STOREES1C_S1X_S1X_EEEvvEEEEvNT_6ParamsE --------------------------
	.section	.nv.shared._ZN7cutlass13device_kernelINS_4gemm6kernel13GemmUniversalIN4cute5tupleIJiiiiEEENS1_10collective13CollectiveMmaINS1_35MainloopSm100TmaUmmaWarpSpecializedILi4ELi2ELi4ENS5_IJNS4_1CILi1EEESB_SB_EEEEENS5_IJNSA_ILi64EEENSA_ILi256EEESE_EEENS_12float_e5m2_tENS5_IJlSB_lEEESH_SI_NS4_8TiledMMAINS4_8MMA_AtomIJNS4_10MMA_TraitsINS4_19SM100_MMA_F8F6F4_SSEJSH_SH_fSE_SF_NS4_17integral_constantINS4_4UMMA5MajorELSP_0EEESQ_NSN_INSO_7ScaleInELSR_0EEESS_EEEEEENS4_6LayoutISC_NS5_IJNSA_ILi0EEESW_SW_EEEEENS5_IJNS4_10UnderscoreESZ_SZ_EEEEENS4_13SM90_TMA_LOADENS4_14ComposedLayoutINS4_7SwizzleILi2ELi4ELi3EEENS4_18smem_ptr_flag_bitsILi8EEENSV_INS5_IJNSA_ILi8EEESE_EEENS5_IJSE_SB_EEEEEEEvNS4_8identityES12_S1C_vS1D_EENS_8epilogue10collective18CollectiveEpilogueINS1F_23Sm100TmaWarpSpecializedILi4ELi2ELi32ELb0ELb0EEEJSG_NS5_IJNSV_ISE_SB_EES1K_EEESH_SI_SH_SI_NS1F_6fusion15FusionCallbacksIS1J_NS1M_17LinearCombinationISH_fSH_fLNS_15FloatRoundStyleE2EEESG_S1L_JEEENS4_5SM1004TMEM4LOAD26SM100_TMEM_LOAD_16dp32b32xES12_S1C_NS4_39AutoVectorizingCopyWithAssumedAlignmentILi128EEENS4_14SM90_TMA_STOREES1C_S1X_S1X_EEEvvEEEEvNT_6ParamsE,"aw",@nobits
	.sectionflags	@""
	.align	16
	.zero		1024


//--------------------- .nv.shared.reserved.0     --------------------------
	.section	.nv.shared.reserved.0,"aw",@nobits
	.weak		__nv_reservedSMEM_offset_0_alias
	.size		__nv_reservedSMEM_offset_0_alias, 0, 64
	.other		__nv_reservedSMEM_offset_0_alias,@"STO_CUDA_RESERVED_SHARED STV_DEFAULT"
__nv_reservedSMEM_offset_0_alias:
	.zero		0
.nv.shared.reserved.0:
	.zero		64
	.weak		__nv_reservedSMEM_tcgen05_partition
	.type		__nv_reservedSMEM_tcgen05_partition,@object
	.size		__nv_reservedSMEM_tcgen05_partition,(.L_0 - __nv_reservedSMEM_tcgen05_partition)
__nv_reservedSMEM_tcgen05_partition:
	.zero		32
.L_0:


//--------------------- .nv.global                --------------------------
	.section	.nv.global,"aw",@nobits
.nv.global:
	.type		_ZN39_INTERNAL_09929a2f_4_k_cu_832a55bb_82364cute1_E,@object
	.size		_ZN39_INTERNAL_09929a2f_4_k_cu_832a55bb_82364cute1_E,(_ZN39_INTERNAL_09929a2f_4_k_cu_832a55bb_82364cuda3std3__45__cpo6cbeginE - _ZN39_INTERNAL_09929a2f_4_k_cu_832a55bb_82364cute1_E)
_ZN39_INTERNAL_09929a2f_4_k_cu_832a55bb_82364cute1_E:
	.zero		1
	.type		_ZN39_INTERNAL_09929a2f_4_k_cu_832a55bb_82364cuda3std3__45__cpo6cbeginE,@object
	.size		_ZN39_INTERNAL_09929a2f_4_k_cu_832a55bb_82364cuda3std3__45__cpo6cbeginE,(_ZN39_INTERNAL_09929a2f_4_k_cu_832a55bb_82364cuda3std3__48in_placeE - _ZN39_INTERNAL_09929a2f_4_k_cu_832a55bb_82364cuda3std3__45__cpo6cbeginE)
_ZN39_INTERNAL_09929a2f_4_k_cu_832a55bb_82364cuda3std3__45__cpo6cbeginE:
	.zero		1
	.type		_ZN39_INTERNAL_09929a2f_4_k_cu_832a55bb_82364cuda3std3__48in_placeE,@object
	.size		_ZN39_INTERNAL_09929a2f_4_k_cu_832a55bb_82364cuda3std3__48in_placeE,(_ZN39_INTERNAL_09929a2f_4_k_cu_832a55bb_82364cuda3std6ranges3__45__cpo9iter_moveE - _ZN39_INTERNAL_09929a2f_4_k_cu_832a55bb_82364cuda3std3__48in_placeE)
_ZN39_INTERNAL_09929a2f_4_k_cu_832a55bb_82364cuda3std3__48in_placeE:
	.zero		1
	.type		_ZN39_INTERNAL_09929a2f_4_k_cu_832a55bb_82364cuda3std6ranges3__45__cpo9iter_moveE,@object
	.size		_ZN39_INTERNAL_09929a2f_4_k_cu_832a55bb_82364cuda3std6ranges3__45__cpo9iter_moveE,(_ZN39_INTERNAL_09929a2f_4_k_cu_832a55bb_82364cuda3std3__45__cpo5beginE - _ZN39_INTERNAL_09929a2f_4_k_cu_832a55bb_82364cuda3std6ranges3__45__cpo9iter_moveE)
_ZN39_INTERNAL_09929a2f_4_k_cu_832a55bb_82364cuda3std6ranges3__45__cpo9iter_moveE:
	.zero		1
	.type		_ZN39_INTERNAL_09929a2f_4_k_cu_832a55bb_82364cuda3std3__45__cpo5beginE,@object
	.size		_ZN39_INTERNAL_09929a2f_4_k_cu_832a55bb_82364cuda3std3__45__cpo5beginE,(_ZN39_INTERNAL_09929a2f_4_k_cu_832a55bb_82364cuda3std3__441_GLOBAL__N__09929a2f_4_k_cu_832a55bb_82366ignoreE - _ZN39_INTERNAL_09929a2f_4_k_cu_832a55bb_82364cuda3std3__45__cpo5beginE)
_ZN39_INTERNAL_09929a2f_4_k_cu_832a55bb_82364cuda3std3__45__cpo5beginE:
	.zero		1
	.type		_ZN39_INTERNAL_09929a2f_4_k_cu_832a55bb_82364cuda3std3__441_GLOBAL__N__09929a2f_4_k_cu_832a55bb_82366ignoreE,@object
	.size		_ZN39_INTERNAL_09929a2f_4_k_cu_832a55bb_82364cuda3std3__441_GLOBAL__N__09929a2f_4_k_cu_832a55bb_82366ignoreE,(_ZN39_INTERNAL_09929a2f_4_k_cu_832a55bb_82364cute7productE - _ZN39_INTERNAL_09929a2f_4_k_cu_832a55bb_82364cuda3std3__441_GLOBAL__N__09929a2f_4_k_cu_832a55bb_82366ignoreE)
_ZN39_INTERNAL_09929a2f_4_k_cu_832a55bb_82364cuda3std3__441_GLOBAL__N__09929a2f_4_k_cu_832a55bb_82366ignoreE:
	.zero		1
	.type		_ZN39_INTERNAL_09929a2f_4_k_cu_832a55bb_82364cute7productE,@object
	.size		_ZN39_INTERNAL_09929a2f_4_k_cu_832a55bb_82364cute7productE,(_ZN39_INTERNAL_09929a2f_4_k_cu_832a55bb_82364cuda3std3__45__cpo3endE - _ZN39_INTERNAL_09929a2f_4_k_cu_832a55bb_82364cute7productE)
_ZN39_INTERNAL_09929a2f_4_k_cu_832a55bb_82364cute7productE:
	.zero		1
	.type		_ZN39_INTERNAL_09929a2f_4_k_cu_832a55bb_82364cuda3std3__45__cpo3endE,@object
	.size		_ZN39_INTERNAL_09929a2f_4_k_cu_832a55bb_82364cuda3std3__45__cpo3endE,(_ZN39_INTERNAL_09929a2f_4_k_cu_832a55bb_82364cuda3std3__419piecewise_constructE - _ZN39_INTERNAL_09929a2f_4_k_cu_832a55bb_82364cuda3std3__45__cpo3endE)
_ZN39_INTERNAL_09929a2f_4_k_cu_832a55bb_82364cuda3std3__45__cpo3endE:
	.zero		1
	.type		_ZN39_INTERNAL_09929a2f_4_k_cu_832a55bb_82364cuda3std3__419piecewise_constructE,@object
	.size		_ZN39_INTERNAL_09929a2f_4_k_cu_832a55bb_82364cuda3std3__419piecewise_constructE,(_ZN39_INTERNAL_09929a2f_4_k_cu_832a55bb_82364cuda3std3__45__cpo4cendE - _ZN39_INTERNAL_09929a2f_4_k_cu_832a55bb_82364cuda3std3__419piecewise_constructE)
_ZN39_INTERNAL_09929a2f_4_k_cu_832a55bb_82364cuda3std3__419piecewise_constructE:
	.zero		1
	.type		_ZN39_INTERNAL_09929a2f_4_k_cu_832a55bb_82364cuda3std3__45__cpo4cendE,@object
	.size		_ZN39_INTERNAL_09929a2f_4_k_cu_832a55bb_82364cuda3std3__45__cpo4cendE,(_ZN39_INTERNAL_09929a2f_4_k_cu_832a55bb_82364cuda3std6ranges3__45__cpo4swapE - _ZN39_INTERNAL_09929a2f_4_k_cu_832a55bb_82364cuda3std3__45__cpo4cendE)
_ZN39_INTERNAL_09929a2f_4_k_cu_832a55bb_82364cuda3std3__45__cpo4cendE:
	.zero		1
	.type		_ZN39_INTERNAL_09929a2f_4_k_cu_832a55bb_82364cuda3std6ranges3__45__cpo4swapE,@object
	.size		_ZN39_INTERNAL_09929a2f_4_k_cu_832a55bb_82364cuda3std6ranges3__45__cpo4swapE,(.L_11 - _ZN39_INTERNAL_09929a2f_4_k_cu_832a55bb_82364cuda3std6ranges3__45__cpo4swapE)
_ZN39_INTERNAL_09929a2f_4_k_cu_832a55bb_82364cuda3std6ranges3__45__cpo4swapE:
	.zero		1
.L_11:


//--------------------- .nv.constant0._ZN7cutlass13device_kernelINS_4gemm6kernel13GemmUniversalIN4cute5tupleIJiiiiEEENS1_10collective13CollectiveMmaINS1_35MainloopSm100TmaUmmaWarpSpecializedILi4ELi2ELi4ENS5_IJNS4_1CILi1EEESB_SB_EEEEENS5_IJNSA_ILi64EEENSA_ILi256EEESE_EEENS_12float_e5m2_tENS5_IJlSB_lEEESH_SI_NS4_8TiledMMAINS4_8MMA_AtomIJNS4_10MMA_TraitsINS4_19SM100_MMA_F8F6F4_SSEJSH_SH_fSE_SF_NS4_17integral_constantINS4_4UMMA5MajorELSP_0EEESQ_NSN_INSO_7ScaleInELSR_0EEESS_EEEEEENS4_6LayoutISC_NS5_IJNSA_ILi0EEESW_SW_EEEEENS5_IJNS4_10UnderscoreESZ_SZ_EEEEENS4_13SM90_TMA_LOADENS4_14ComposedLayoutINS4_7SwizzleILi2ELi4ELi3EEENS4_18smem_ptr_flag_bitsILi8EEENSV_INS5_IJNSA_ILi8EEESE_EEENS5_IJSE_SB_EEEEEEEvNS4_8identityES12_S1C_vS1D_EENS_8epilogue10collective18CollectiveEpilogueINS1F_23Sm100TmaWarpSpecializedILi4ELi2ELi32ELb0ELb0EEEJSG_NS5_IJNSV_ISE_SB_EES1K_EEESH_SI_SH_SI_NS1F_6fusion15FusionCallbacksIS1J_NS1M_17LinearCombinationISH_fSH_fLNS_15FloatRoundStyleE2EEESG_S1L_JEEENS4_5SM1004TMEM4LOAD26SM100_TMEM_LOAD_16dp32b32xES12_S1C_NS4_39AutoVectorizingCopyWithAssumedAlignmentILi128EEENS4_14SM90_TMA_STOREES1C_S1X_S1X_EEEvvEEEEvNT_6ParamsE --------------------------
	.section	.nv.constant0._ZN7cutlass13device_kernelINS_4gemm6kernel13GemmUniversalIN4cute5tupleIJiiiiEEENS1_10collective13CollectiveMmaINS1_35MainloopSm100TmaUmmaWarpSpecializedILi4ELi2ELi4ENS5_IJNS4_1CILi1EEESB_SB_EEEEENS5_IJNSA_ILi64EEENSA_ILi256EEESE_EEENS_12float_e5m2_tENS5_IJlSB_lEEESH_SI_NS4_8TiledMMAINS4_8MMA_AtomIJNS4_10MMA_TraitsINS4_19SM100_MMA_F8F6F4_SSEJSH_SH_fSE_SF_NS4_17integral_constantINS4_4UMMA5MajorELSP_0EEESQ_NSN_INSO_7ScaleInELSR_0EEESS_EEEEEENS4_6LayoutISC_NS5_IJNSA_ILi0EEESW_SW_EEEEENS5_IJNS4_10UnderscoreESZ_SZ_EEEEENS4_13SM90_TMA_LOADENS4_14ComposedLayoutINS4_7SwizzleILi2ELi4ELi3EEENS4_18smem_ptr_flag_bitsILi8EEENSV_INS5_IJNSA_ILi8EEESE_EEENS5_IJSE_SB_EEEEEEEvNS4_8identityES12_S1C_vS1D_EENS_8epilogue10collective18CollectiveEpilogueINS1F_23Sm100TmaWarpSpecializedILi4ELi2ELi32ELb0ELb0EEEJSG_NS5_IJNSV_ISE_SB_EES1K_EEESH_SI_SH_SI_NS1F_6fusion15FusionCallbacksIS1J_NS1M_17LinearCombinationISH_fSH_fLNS_15FloatRoundStyleE2EEESG_S1L_JEEENS4_5SM1004TMEM4LOAD26SM100_TMEM_LOAD_16dp32b32xES12_S1C_NS4_39AutoVectorizingCopyWithAssumedAlignmentILi128EEENS4_14SM90_TMA_STOREES1C_S1X_S1X_EEEvvEEEEvNT_6ParamsE,"a",@progbits
	.sectionflags	@""
	.align	4
.nv.constant0._ZN7cutlass13device_kernelINS_4gemm6kernel13GemmUniversalIN4cute5tupleIJiiiiEEENS1_10collective13CollectiveMmaINS1_35MainloopSm100TmaUmmaWarpSpecializedILi4ELi2ELi4ENS5_IJNS4_1CILi1EEESB_SB_EEEEENS5_IJNSA_ILi64EEENSA_ILi256EEESE_EEENS_12float_e5m2_tENS5_IJlSB_lEEESH_SI_NS4_8TiledMMAINS4_8MMA_AtomIJNS4_10MMA_TraitsINS4_19SM100_MMA_F8F6F4_SSEJSH_SH_fSE_SF_NS4_17integral_constantINS4_4UMMA5MajorELSP_0EEESQ_NSN_INSO_7ScaleInELSR_0EEESS_EEEEEENS4_6LayoutISC_NS5_IJNSA_ILi0EEESW_SW_EEEEENS5_IJNS4_10UnderscoreESZ_SZ_EEEEENS4_13SM90_TMA_LOADENS4_14ComposedLayoutINS4_7SwizzleILi2ELi4ELi3EEENS4_18smem_ptr_flag_bitsILi8EEENSV_INS5_IJNSA_ILi8EEESE_EEENS5_IJSE_SB_EEEEEEEvNS4_8identityES12_S1C_vS1D_EENS_8epilogue10collective18CollectiveEpilogueINS1F_23Sm100TmaWarpSpecializedILi4ELi2ELi32ELb0ELb0EEEJSG_NS5_IJNSV_ISE_SB_EES1K_EEESH_SI_SH_SI_NS1F_6fusion15FusionCallbacksIS1J_NS1M_17LinearCombinationISH_fSH_fLNS_15FloatRoundStyleE2EEESG_S1L_JEEENS4_5SM1004TMEM4LOAD26SM100_TMEM_LOAD_16dp32b32xES12_S1C_NS4_39AutoVectorizingCopyWithAssumedAlignmentILi128EEENS4_14SM90_TMA_STOREES1C_S1X_S1X_EEEvvEEEEvNT_6ParamsE:
	.zero		2944


//--------------------- SYMBOLS --------------------------

	.type		.nv.reservedSmem.offset0,@object
	.size		.nv.reservedSmem.offset0,0x4
	.type		.nv.reservedSmem.cap,@object
	.size		.nv.reservedSmem.cap,0x4
	.type		__assertfail,@function
